def matmul_kernel(
    a_ptr,
    b_ptr,
    c_ptr,
    M,
    N,
    K,
    stride_am,
    stride_ak,
    stride_bk,
    stride_bn,
    stride_cm,
    stride_cn,
    BLOCK_M: tl.constexpr,
    BLOCK_N: tl.constexpr,
    BLOCK_K: tl.constexpr,
    GROUP_M: tl.constexpr,
):
    pid = tl.program_id(axis=0)
    num_pid_m = tl.cdiv(M, BLOCK_M)
    num_pid_n = tl.cdiv(N, BLOCK_N)
    num_pid_in_group = GROUP_M * num_pid_n
    group_id = pid // num_pid_in_group
    first_pid_m = group_id * GROUP_M
    group_size_m = min(num_pid_m - first_pid_m, GROUP_M)
    pid_m = first_pid_m + ((pid % num_pid_in_group) % group_size_m)
    pid_n = (pid % num_pid_in_group) // group_size_m

    offs_am = (pid_m * BLOCK_M + tl.arange(0, BLOCK_M)) % M
    offs_bn = (pid_n * BLOCK_N + tl.arange(0, BLOCK_N)) % N
    offs_k = tl.arange(0, BLOCK_K)
    a_ptrs = a_ptr + offs_am[:, None] * stride_am + offs_k[None, :] * stride_ak
    b_ptrs = b_ptr + offs_k[:, None] * stride_bk + offs_bn[None, :] * stride_bn

    acc = tl.zeros((BLOCK_M, BLOCK_N), dtype=tl.float32)
    for kk in range(0, tl.cdiv(K, BLOCK_K)):
        a = tl.load(a_ptrs, mask=offs_k[None, :] < K - kk * BLOCK_K, other=0.0)
        b = tl.load(b_ptrs, mask=offs_k[:, None] < K - kk * BLOCK_K, other=0.0)
        acc = tl.dot(a, b, acc)
        a_ptrs += BLOCK_K * stride_ak
        b_ptrs += BLOCK_K * stride_bk

    c = acc.to(c_ptr.dtype.element_ty)
    offs_cm = pid_m * BLOCK_M + tl.arange(0, BLOCK_M)
    offs_cn = pid_n * BLOCK_N + tl.arange(0, BLOCK_N)
    c_ptrs = c_ptr + offs_cm[:, None] * stride_cm + offs_cn[None, :] * stride_cn
    mask = (offs_cm[:, None] < M) & (offs_cn[None, :] < N)
    tl.store(c_ptrs, c, mask=mask)

# config = {"BLOCK_K": 32, "BLOCK_M": 256, "BLOCK_N": 128, "GROUP_M": 8, "arch": "sm_100", "dtype": "fp32", "num_ctas": 4, "num_stages": 3, "num_warps": 4}
# arch = sm_100


// ===== COMPILED SASS (sm_100a) =====

	.target	sm_100a

	.elftype	@"ET_EXEC"


//--------------------- .note.nv.tkinfo           --------------------------
	.section	.note.nv.tkinfo,"",@"SHT_NOTE"
	.sectionflags	@"SHF_NOTE_NV_TKINFO"
	.tkinfo
        /*0018*/ 	.word	0x00000081
        /*0030*/ 	.string	""
        /*0030*/ 	.string	"ptxas-blackwell"
        /*0030*/ 	.string	"Cuda compilation tools, release 12.9, V12.9.86"
        /*0030*/ 	.string	"Build cuda_12.9.r12.9/compiler.36037853_0"
        /*0030*/ 	.string	"-v  -suppress-debug-info  -lineinfo  -arch sm_100a "



//--------------------- .note.nv.cuver            --------------------------
	.section	.note.nv.cuver,"",@"SHT_NOTE"
	.sectionflags	@"SHF_NOTE_NV_CUVER"
        /*0018*/ 	.short	0x0001
        /*001a*/ 	.short	0x0064
        /*001c*/ 	.short	0x0001
        /*001e*/ 	.short	0x0000
        /*0020*/ 	.short	0x0001
        /*0022*/ 	.short	0x0000


//--------------------- .nv.info                  --------------------------
	.section	.nv.info,"",@"SHT_CUDA_INFO"
	.align	4


	//----- nvinfo : EIATTR_REGCOUNT
	.align		4
        /*0000*/ 	.byte	0x04, 0x2f
        /*0002*/ 	.short	(.L_4 - .L_3)
	.align		4
.L_3:
        /*0004*/ 	.word	index@(matmul_kernel)
        /*0008*/ 	.word	0x000000f8


	//----- nvinfo : EIATTR_FRAME_SIZE
	.align		4
.L_4:
        /*000c*/ 	.byte	0x04, 0x11
        /*000e*/ 	.short	(.L_6 - .L_5)
	.align		4
.L_5:
        /*0010*/ 	.word	index@($__internal_2_$__cuda_sm10x_tcgen05_guardrail_trap_unallocated_columns_being_dealloced)
        /*0014*/ 	.word	0x00000000


	//----- nvinfo : EIATTR_FRAME_SIZE
	.align		4
.L_6:
        /*0018*/ 	.byte	0x04, 0x11
        /*001a*/ 	.short	(.L_8 - .L_7)
	.align		4
.L_7:
        /*001c*/ 	.word	index@($__internal_1_$__cuda_sm10x_tcgen05_guardrail_trap_phase_invalid_during_alloc)
        /*0020*/ 	.word	0x00000000


	//----- nvinfo : EIATTR_FRAME_SIZE
	.align		4
.L_8:
        /*0024*/ 	.byte	0x04, 0x11
        /*0026*/ 	.short	(.L_10 - .L_9)
	.align		4
.L_9:
        /*0028*/ 	.word	index@($__internal_0_$__cuda_sm10x_tcgen05_guardrail_trap_col_being_dealloced_not_returned_by_alloc)
        /*002c*/ 	.word	0x00000000


	//----- nvinfo : EIATTR_FRAME_SIZE
	.align		4
.L_10:
        /*0030*/ 	.byte	0x04, 0x11
        /*0032*/ 	.short	(.L_12 - .L_11)
	.align		4
.L_11:
        /*0034*/ 	.word	index@(matmul_kernel)
        /*0038*/ 	.word	0x00000000


	//----- nvinfo : EIATTR_MIN_STACK_SIZE
	.align		4
.L_12:
        /*003c*/ 	.byte	0x04, 0x12
        /*003e*/ 	.short	(.L_14 - .L_13)
	.align		4
.L_13:
        /*0040*/ 	.word	index@(matmul_kernel)
        /*0044*/ 	.word	0x00000000
.L_14:


//--------------------- .nv.info.matmul_kernel    --------------------------
	.section	.nv.info.matmul_kernel,"",@"SHT_CUDA_INFO"
	.sectionflags	@""
	.align	4


	//----- nvinfo : EIATTR_CUDA_API_VERSION
	.align		4
        /*0000*/ 	.byte	0x04, 0x37
        /*0002*/ 	.short	(.L_16 - .L_15)
.L_15:
        /*0004*/ 	.word	0x00000081


	//----- nvinfo : EIATTR_KPARAM_INFO
	.align		4
.L_16:
        /*0008*/ 	.byte	0x04, 0x17
        /*000a*/ 	.short	(.L_18 - .L_17)
.L_17:
        /*000c*/ 	.word	0x00000000
        /*0010*/ 	.short	0x000d
        /*0012*/ 	.short	0x0048
        /*0014*/ 	.byte	0x00, 0xf4, 0x21, 0x00


	//----- nvinfo : EIATTR_KPARAM_INFO
	.align		4
.L_18:
        /*0018*/ 	.byte	0x04, 0x17
        /*001a*/ 	.short	(.L_20 - .L_19)
.L_19:
        /*001c*/ 	.word	0x00000000
        /*0020*/ 	.short	0x000c
        /*0022*/ 	.short	0x0040
        /*0024*/ 	.byte	0x00, 0xf4, 0x21, 0x00


	//----- nvinfo : EIATTR_KPARAM_INFO
	.align		4
.L_20:
        /*0028*/ 	.byte	0x04, 0x17
        /*002a*/ 	.short	(.L_22 - .L_21)
.L_21:
        /*002c*/ 	.word	0x00000000
        /*0030*/ 	.short	0x000b
        /*0032*/ 	.short	0x0038
        /*0034*/ 	.byte	0x00, 0xf0, 0x11, 0x00


	//----- nvinfo : EIATTR_KPARAM_INFO
	.align		4
.L_22:
        /*0038*/ 	.byte	0x04, 0x17
        /*003a*/ 	.short	(.L_24 - .L_23)
.L_23:
        /*003c*/ 	.word	0x00000000
        /*0040*/ 	.short	0x000a
        /*0042*/ 	.short	0x0034
        /*0044*/ 	.byte	0x00, 0xf0, 0x11, 0x00


	//----- nvinfo : EIATTR_KPARAM_INFO
	.align		4
.L_24:
        /*0048*/ 	.byte	0x04, 0x17
        /*004a*/ 	.short	(.L_26 - .L_25)
.L_25:
        /*004c*/ 	.word	0x00000000
        /*0050*/ 	.short	0x0009
        /*0052*/ 	.short	0x0030
        /*0054*/ 	.byte	0x00, 0xf0, 0x11, 0x00


	//----- nvinfo : EIATTR_KPARAM_INFO
	.align		4
.L_26:
        /*0058*/ 	.byte	0x04, 0x17
        /*005a*/ 	.short	(.L_28 - .L_27)
.L_27:
        /*005c*/ 	.word	0x00000000
        /*0060*/ 	.short	0x0008
        /*0062*/ 	.short	0x002c
        /*0064*/ 	.byte	0x00, 0xf0, 0x11, 0x00


	//----- nvinfo : EIATTR_KPARAM_INFO
	.align		4
.L_28:
        /*0068*/ 	.byte	0x04, 0x17
        /*006a*/ 	.short	(.L_30 - .L_29)
.L_29:
        /*006c*/ 	.word	0x00000000
        /*0070*/ 	.short	0x0007
        /*0072*/ 	.short	0x0028
        /*0074*/ 	.byte	0x00, 0xf0, 0x11, 0x00


	//----- nvinfo : EIATTR_KPARAM_INFO
	.align		4
.L_30:
        /*0078*/ 	.byte	0x04, 0x17
        /*007a*/ 	.short	(.L_32 - .L_31)
.L_31:
        /*007c*/ 	.word	0x00000000
        /*0080*/ 	.short	0x0006
        /*0082*/ 	.short	0x0024
        /*0084*/ 	.byte	0x00, 0xf0, 0x11, 0x00


	//----- nvinfo : EIATTR_KPARAM_INFO
	.align		4
.L_32:
        /*0088*/ 	.byte	0x04, 0x17
        /*008a*/ 	.short	(.L_34 - .L_33)
.L_33:
        /*008c*/ 	.word	0x00000000
        /*0090*/ 	.short	0x0005
        /*0092*/ 	.short	0x0020
        /*0094*/ 	.byte	0x00, 0xf0, 0x11, 0x00


	//----- nvinfo : EIATTR_KPARAM_INFO
	.align		4
.L_34:
        /*0098*/ 	.byte	0x04, 0x17
        /*009a*/ 	.short	(.L_36 - .L_35)
.L_35:
        /*009c*/ 	.word	0x00000000
        /*00a0*/ 	.short	0x0004
        /*00a2*/ 	.short	0x001c
        /*00a4*/ 	.byte	0x00, 0xf0, 0x11, 0x00


	//----- nvinfo : EIATTR_KPARAM_INFO
	.align		4
.L_36:
        /*00a8*/ 	.byte	0x04, 0x17
        /*00aa*/ 	.short	(.L_38 - .L_37)
.L_37:
        /*00ac*/ 	.word	0x00000000
        /*00b0*/ 	.short	0x0003
        /*00b2*/ 	.short	0x0018
        /*00b4*/ 	.byte	0x00, 0xf0, 0x11, 0x00


	//----- nvinfo : EIATTR_KPARAM_INFO
	.align		4
.L_38:
        /*00b8*/ 	.byte	0x04, 0x17
        /*00ba*/ 	.short	(.L_40 - .L_39)
.L_39:
        /*00bc*/ 	.word	0x00000000
        /*00c0*/ 	.short	0x0002
        /*00c2*/ 	.short	0x0010
        /*00c4*/ 	.byte	0x00, 0xf4, 0x21, 0x00


	//----- nvinfo : EIATTR_KPARAM_INFO
	.align		4
.L_40:
        /*00c8*/ 	.byte	0x04, 0x17
        /*00ca*/ 	.short	(.L_42 - .L_41)
.L_41:
        /*00cc*/ 	.word	0x00000000
        /*00d0*/ 	.short	0x0001
        /*00d2*/ 	.short	0x0008
        /*00d4*/ 	.byte	0x00, 0xf4, 0x21, 0x00


	//----- nvinfo : EIATTR_KPARAM_INFO
	.align		4
.L_42:
        /*00d8*/ 	.byte	0x04, 0x17
        /*00da*/ 	.short	(.L_44 - .L_43)
.L_43:
        /*00dc*/ 	.word	0x00000000
        /*00e0*/ 	.short	0x0000
        /*00e2*/ 	.short	0x0000
        /*00e4*/ 	.byte	0x00, 0xf4, 0x21, 0x00


	//----- nvinfo : EIATTR_EXPLICIT_CLUSTER
	.align		4
.L_44:
        /*00e8*/ 	.byte	0x01, 0x3e
	.zero		2


	//----- nvinfo : EIATTR_CTA_PER_CLUSTER
	.align		4
        /*00ec*/ 	.byte	0x04, 0x3d
        /*00ee*/ 	.short	(.L_46 - .L_45)
.L_45:
        /*00f0*/ 	.word	0x00000004
        /*00f4*/ 	.word	0x00000001
        /*00f8*/ 	.word	0x00000001


	//----- nvinfo : EIATTR_AT_ENTRY_FRAGMENTS
	.align		4
.L_46:
        /*00fc*/ 	.byte	0x04, 0x4f
        /*00fe*/ 	.short	(.L_48 - .L_47)


	//   ....[0]....
.L_47:
        /*0100*/ 	.word	0x00000004


	//----- nvinfo : EIATTR_RESERVED_SMEM_USED
	.align		4
.L_48:
        /*0104*/ 	.byte	0x01, 0x41
	.zero		2


	//----- nvinfo : EIATTR_SPARSE_MMA_MASK
	.align		4
        /*0108*/ 	.byte	0x03, 0x50
        /*010a*/ 	.short	0x0000


	//----- nvinfo : EIATTR_TCGEN05_1CTA_USED
	.align		4
        /*010c*/ 	.byte	0x01, 0x51
	.zero		2


	//----- nvinfo : EIATTR_MAXREG_COUNT
	.align		4
        /*0110*/ 	.byte	0x03, 0x1b
        /*0112*/ 	.short	0x00ff


	//----- nvinfo : EIATTR_NUM_BARRIERS
	.align		4
        /*0114*/ 	.byte	0x02, 0x4c
        /*0116*/ 	.byte	0x01
	.zero		1


	//----- nvinfo : EIATTR_INT_WARP_WIDE_INSTR_OFFSETS
	.align		4
        /*0118*/ 	.byte	0x04, 0x31
        /*011a*/ 	.short	(.L_50 - .L_49)


	//   ....[0]....
.L_49:
        /*011c*/ 	.word	0x00001440


	//   ....[1]....
        /*0120*/ 	.word	0x00001460


	//   ....[2]....
        /*0124*/ 	.word	0x000015c0


	//   ....[3]....
        /*0128*/ 	.word	0x00009790


	//   ....[4]....
        /*012c*/ 	.word	0x000097e0


	//----- nvinfo : EIATTR_COOP_GROUP_MASK_REGIDS
	.align		4
.L_50:
        /*0130*/ 	.byte	0x04, 0x29
        /*0132*/ 	.short	(.L_52 - .L_51)


	//   ....[0]....
.L_51:
        /*0134*/ 	.word	0xffffffff


	//   ....[1]....
        /*0138*/ 	.word	0xffffffff


	//   ....[2]....
        /*013c*/ 	.word	0xffffffff


	//   ....[3]....
        /*0140*/ 	.word	0xffffffff


	//----- nvinfo : EIATTR_COOP_GROUP_INSTR_OFFSETS
	.align		4
.L_52:
        /*0144*/ 	.byte	0x04, 0x28
        /*0146*/ 	.short	(.L_54 - .L_53)


	//   ....[0]....
.L_53:
        /*0148*/ 	.word	0x00000060


	//   ....[1]....
        /*014c*/ 	.word	0x00000320


	//   ....[2]....
        /*0150*/ 	.word	0x00009620


	//   ....[3]....
        /*0154*/ 	.word	0x00009890


	//----- nvinfo : EIATTR_VRC_CTA_INIT_COUNT
	.align		4
.L_54:
        /*0158*/ 	.byte	0x02, 0x4a
        /*015a*/ 	.byte	0x80
	.zero		1


	//----- nvinfo : EIATTR_MBARRIER_INSTR_OFFSETS
	.align		4
        /*015c*/ 	.byte	0x04, 0x39
        /*015e*/ 	.short	(.L_56 - .L_55)


	//   ....[0]....
.L_55:
        /*0160*/ 	.word	0x000016b0
        /*0164*/ 	.word	0x000000ff
        /*0168*/ 	.word	0x00000000
        /*016c*/ 	.short	0x0100
        /*016e*/ 	.byte	0x08
	.zero		1


	//   ....[1]....
        /*0170*/ 	.word	0x00001740
        /*0174*/ 	.word	0x000000ff
        /*0178*/ 	.word	0x0000e008
        /*017c*/ 	.short	0x0100
        /*017e*/ 	.byte	0x0a
	.zero		1


	//   ....[2]....
        /*0180*/ 	.word	0x00006630
        /*0184*/ 	.word	0x000000ff
        /*0188*/ 	.word	0x00000000
        /*018c*/ 	.short	0x010a
        /*018e*/ 	.byte	0x08
	.zero		1


	//   ....[3]....
        /*0190*/ 	.word	0x00007de0
        /*0194*/ 	.word	0x000000ff
        /*0198*/ 	.word	0x00000000
        /*019c*/ 	.short	0x010a
        /*019e*/ 	.byte	0x08
	.zero		1


	//   ....[4]....
        /*01a0*/ 	.word	0x00007f30
        /*01a4*/ 	.word	0x000000ff
        /*01a8*/ 	.word	0x0000e000
        /*01ac*/ 	.short	0x0108
        /*01ae*/ 	.byte	0x0a
	.zero		1


	//   ....[5]....
        /*01b0*/ 	.word	0x00008080
        /*01b4*/ 	.word	0x000000ff
        /*01b8*/ 	.word	0x0000e008
        /*01bc*/ 	.short	0x0108
        /*01be*/ 	.byte	0x0a
	.zero		1


	//   ....[6]....
        /*01c0*/ 	.word	0x000098b0
        /*01c4*/ 	.word	0x000000ff
        /*01c8*/ 	.word	0x00000000
        /*01cc*/ 	.short	0x010a
        /*01ce*/ 	.byte	0x08
	.zero		1


	//   ....[7]....
        /*01d0*/ 	.word	0x000098e0
        /*01d4*/ 	.word	0x000000ff
        /*01d8*/ 	.word	0x00000000
        /*01dc*/ 	.short	0x010a
        /*01de*/ 	.byte	0x08
	.zero		1


	//----- nvinfo : EIATTR_NUM_MBARRIERS
	.align		4
.L_56:
        /*01e0*/ 	.byte	0x03, 0x38
        /*01e2*/ 	.short	0x0002


	//----- nvinfo : EIATTR_EXIT_INSTR_OFFSETS
	.align		4
        /*01e4*/ 	.byte	0x04, 0x1c
        /*01e6*/ 	.short	(.L_58 - .L_57)


	//   ....[0]....
.L_57:
        /*01e8*/ 	.word	0x000098a0


	//----- nvinfo : EIATTR_REQNTID
	.align		4
.L_58:
        /*01ec*/ 	.byte	0x04, 0x10
        /*01ee*/ 	.short	(.L_60 - .L_59)
.L_59:
        /*01f0*/ 	.word	0x00000080
        /*01f4*/ 	.word	0x00000001
        /*01f8*/ 	.word	0x00000001


	//----- nvinfo : EIATTR_CRS_STACK_SIZE
	.align		4
.L_60:
        /*01fc*/ 	.byte	0x04, 0x1e
        /*01fe*/ 	.short	(.L_62 - .L_61)
.L_61:
        /*0200*/ 	.word	0x00000000


	//----- nvinfo : EIATTR_CBANK_PARAM_SIZE
	.align		4
.L_62:
        /*0204*/ 	.byte	0x03, 0x19
        /*0206*/ 	.short	0x0050


	//----- nvinfo : EIATTR_PARAM_CBANK
	.align		4
        /*0208*/ 	.byte	0x04, 0x0a
        /*020a*/ 	.short	(.L_64 - .L_63)
	.align		4
.L_63:
        /*020c*/ 	.word	index@(.nv.constant0.matmul_kernel)
        /*0210*/ 	.short	0x0380
        /*0212*/ 	.short	0x0050


	//----- nvinfo : EIATTR_SW_WAR
	.align		4
.L_64:
        /*0214*/ 	.byte	0x04, 0x36
        /*0216*/ 	.short	(.L_66 - .L_65)
.L_65:
        /*0218*/ 	.word	0x00000008
.L_66:


//--------------------- .nv.compat                --------------------------
	.section	.nv.compat,"",@"SHT_CUDA_COMPAT_INFO"
	.align	4
        /*0000*/ 	.byte	0x02, 0x02, 0x02, 0x00, 0x02, 0x05, 0x05, 0x00, 0x02, 0x03, 0x00, 0x00, 0x02, 0x06, 0x01, 0x00


//--------------------- .nv.callgraph             --------------------------
	.section	.nv.callgraph,"",@"SHT_CUDA_CALLGRAPH"
	.align	4
	.sectionentsize	8
	.align		4
        /*0000*/ 	.word	0x00000000
	.align		4
        /*0004*/ 	.word	0xffffffff
	.align		4
        /*0008*/ 	.word	0x00000000
	.align		4
        /*000c*/ 	.word	0xfffffffe
	.align		4
        /*0010*/ 	.word	0x00000000
	.align		4
        /*0014*/ 	.word	0xfffffffd
	.align		4
        /*0018*/ 	.word	0x00000000
	.align		4
        /*001c*/ 	.word	0xfffffffc


//--------------------- .text.matmul_kernel       --------------------------
	.section	.text.matmul_kernel,"ax",@progbits
	.align	128
        .global         matmul_kernel
        .type           matmul_kernel,@function
        .size           matmul_kernel,(.L_x_21 - matmul_kernel)
        .other          matmul_kernel,@"STO_CUDA_ENTRY STV_DEFAULT"
matmul_kernel:
.text.matmul_kernel:
[----:B------:R-:W1:Y:S01]  /*0000*/  LDC R1, c[0x0][0x37c] ;  /* 0x0000df00ff017b82 */ /* 0x000e620000000800 */
[----:B------:R-:W2:Y:S02]  /*0010*/  S2R R128, SR_TID.X ;  /* 0x0000000000807919 */ /* 0x000ea40000002100 */
[----:B--2---:R-:W-:-:S04]  /*0020*/  ISETP.GE.U32.AND P0, PT, R128, 0x20, PT ;  /* 0x000000208000780c */ /* 0x004fc80003f06070 */
[----:B------:R-:W-:-:S09]  /*0030*/  P2R R0, PR, RZ, 0x1 ;  /* 0x00000001ff007803 */ /* 0x000fd20000000000 */
[----:B------:R-:W-:Y:S05]  /*0040*/  @P0 BRA `(.L_x_0) ;  /* 0x0000000000b80947 */ /* 0x000fea0003800000 */
[----:B------:R-:W2:Y:S01]  /*0050*/  S2UR UR6, SR_CgaCtaId ;  /* 0x00000000000679c3 */ /* 0x000ea20000008800 */
[----:B------:R-:W-:Y:S01]  /*0060*/  NOP ;  /* 0x0000000000007918 */ /* 0x000fe20000000000 */
[----:B------:R-:W-:Y:S02]  /*0070*/  UMOV UR4, 0x40 ;  /* 0x0000004000047882 */ /* 0x000fe40000000000 */
[----:B--2---:R-:W-:-:S09]  /*0080*/  ULEA UR4, UR6, UR4, 0x18 ;  /* 0x0000000406047291 */ /* 0x004fd2000f8ec0ff */
[----:B------:R-:W2:Y:S01]  /*0090*/  LDS.U8 R0, [UR4] ;  /* 0x00000004ff007984 */ /* 0x000ea20008000000 */
[----:B------:R-:W-:Y:S02]  /*00a0*/  UMOV UR4, 0x400 ;  /* 0x0000040000047882 */ /* 0x000fe40000000000 */
[----:B------:R-:W-:Y:S01]  /*00b0*/  ULEA UR4, UR6, UR4, 0x18 ;  /* 0x0000000406047291 */ /* 0x000fe2000f8ec0ff */
[----:B--2---:R-:W-:-:S13]  /*00c0*/  ISETP.NE.AND P0, PT, R0, RZ, PT ;  /* 0x000000ff0000720c */ /* 0x004fda0003f05270 */
[----:B------:R-:W-:Y:S05]  /*00d0*/  @P0 BRA `(.L_x_1) ;  /* 0x00000000007c0947 */ /* 0x000fea0003800000 */
[----:B------:R-:W-:-:S13]  /*00e0*/  ELECT P0, URZ, PT ;  /* 0x0000000000ff782f */ /* 0x000fda0003800000 */
[----:B------:R-:W-:Y:S05]  /*00f0*/  @!P0 BRA `(.L_x_2) ;  /* 0x0000000000848947 */ /* 0x000fea0003800000 */
[----:B------:R-:W-:Y:S01]  /*0100*/  UMOV UR5, 0x4 ;  /* 0x0000000400057882 */ /* 0x000fe20000000000 */
[----:B------:R-:W-:Y:S02]  /*0110*/  IMAD.MOV.U32 R4, RZ, RZ, 0x1 ;  /* 0x00000001ff047424 */ /* 0x000fe400078e00ff */
[----:B------:R-:W-:Y:S02]  /*0120*/  IMAD.MOV.U32 R5, RZ, RZ, 0xf ;  /* 0x0000000fff057424 */ /* 0x000fe400078e00ff */
[----:B------:R-:W-:Y:S04]  /*0130*/  DEPBAR.LE SB2, 0x36 ;  /* 0x0000ad800000791a */ /* 0x000fe80000000000 */
[----:B------:R-:W2:Y:S02]  /*0140*/  UTCATOMSWS.FIND_AND_SET.ALIGN UP0, UR5, UR5 ;  /* 0x00000005000575e3 */ /* 0x000ea40008000800 */
[----:B--2---:R-:W-:-:S04]  /*0150*/  PLOP3.LUT P0, PT, PT, PT, UP0, 0x80, 0x8 ;  /* 0x000000000008781c */ /* 0x004fc80003f0f008 */
[----:B------:R-:W-:-:S04]  /*0160*/  SEL R0, RZ, 0xffffffff, !P0 ;  /* 0xffffffffff007807 */ /* 0x000fc80004000000 */
[----:B------:R-:W-:Y:S01]  /*0170*/  ISETP.NE.AND P0, PT, R0, RZ, PT ;  /* 0x000000ff0000720c */ /* 0x000fe20003f05270 */
[----:B------:R-:W-:-:S12]  /*0180*/  IMAD.U32 R0, RZ, RZ, UR5 ;  /* 0x00000005ff007e24 */ /* 0x000fd8000f8e00ff */
[----:B------:R-:W-:Y:S05]  /*0190*/  @P0 BRA `(.L_x_3) ;  /* 0x0000000000240947 */ /* 0x000fea0003800000 */
.L_x_4:
[----:B------:R-:W-:Y:S05]  /*01a0*/  NANOSLEEP 0x64 ;  /* 0x000000640000795d */ /* 0x000fea0003800000 */
[----:B------:R-:W-:-:S05]  /*01b0*/  UMOV UR5, 0x4 ;  /* 0x0000000400057882 */ /* 0x000fca0000000000 */
[----:B------:R-:W-:Y:S04]  /*01c0*/  DEPBAR.LE SB2, 0x36 ;  /* 0x0000ad800000791a */ /* 0x000fe80000000000 */
[----:B------:R-:W2:Y:S02]  /*01d0*/  UTCATOMSWS.FIND_AND_SET.ALIGN UP0, UR5, UR5 ;  /* 0x00000005000575e3 */ /* 0x000ea40008000800 */
[----:B--2---:R-:W-:-:S04]  /*01e0*/  PLOP3.LUT P0, PT, PT, PT, UP0, 0x80, 0x8 ;  /* 0x000000000008781c */ /* 0x004fc80003f0f008 */
[----:B------:R-:W-:-:S04]  /*01f0*/  SEL R0, RZ, 0xffffffff, !P0 ;  /* 0xffffffffff007807 */ /* 0x000fc80004000000 */
[----:B------:R-:W-:Y:S01]  /*0200*/  ISETP.NE.AND P0, PT, R0, RZ, PT ;  /* 0x000000ff0000720c */ /* 0x000fe20003f05270 */
[----:B------:R-:W-:-:S12]  /*0210*/  IMAD.U32 R0, RZ, RZ, UR5 ;  /* 0x00000005ff007e24 */ /* 0x000fd8000f8e00ff */
[----:B------:R-:W-:Y:S05]  /*0220*/  @!P0 BRA `(.L_x_4) ;  /* 0xfffffffc00dc8947 */ /* 0x000fea000383ffff */
.L_x_3:
[C---:B------:R-:W-:Y:S01]  /*0230*/  VIADD R3, R0.reuse, 0x10 ;  /* 0x0000001000037836 */ /* 0x040fe20000000000 */
[----:B------:R-:W-:Y:S01]  /*0240*/  UMOV UR5, 0x50 ;  /* 0x0000005000057882 */ /* 0x000fe20000000000 */
[----:B------:R-:W-:Y:S01]  /*0250*/  SHF.L.U32 R2, R5, R0, RZ ;  /* 0x0000000005027219 */ /* 0x000fe200000006ff */
[----:B------:R-:W-:Y:S01]  /*0260*/  ULEA UR5, UR6, UR5, 0x18 ;  /* 0x0000000506057291 */ /* 0x000fe2000f8ec0ff */
[----:B------:R-:W-:Y:S01]  /*0270*/  IMAD.SHL.U32 R0, R0, 0x20, RZ ;  /* 0x0000002000007824 */ /* 0x000fe200078e00ff */
[----:B------:R-:W-:-:S04]  /*0280*/  SHF.L.U32 R3, R4, R3, RZ ;  /* 0x0000000304037219 */ /* 0x000fc800000006ff */
[----:B------:R-:W-:-:S05]  /*0290*/  LOP3.LUT R2, R3, R2, RZ, 0xfc, !PT ;  /* 0x0000000203027212 */ /* 0x000fca00078efcff */
[----:B------:R2:W-:Y:S04]  /*02a0*/  ATOMS.OR RZ, [UR5], R2 ;  /* 0x00000002ffff798c */ /* 0x0005e8000b000005 */
[----:B------:R2:W-:Y:S01]  /*02b0*/  STS [UR4], R0 ;  /* 0x00000000ff007988 */ /* 0x0005e20008000804 */
[----:B------:R-:W-:Y:S05]  /*02c0*/  BRA `(.L_x_2) ;  /* 0x0000000000107947 */ /* 0x000fea0003800000 */
.L_x_1:
[----:B------:R-:W-:Y:S01]  /*02d0*/  IMAD.MOV.U32 R0, RZ, RZ, -0x1 ;  /* 0xffffffffff007424 */ /* 0x000fe200078e00ff */
[----:B------:R-:W-:-:S04]  /*02e0*/  MOV R2, 0x310 ;  /* 0x0000031000027802 */ /* 0x000fc80000000f00 */
[----:B------:R2:W-:Y:S03]  /*02f0*/  STS [UR4], R0 ;  /* 0x00000000ff007988 */ /* 0x0005e60008000804 */
[----:B-12---:R-:W-:Y:S05]  /*0300*/  CALL.REL.NOINC `($__internal_1_$__cuda_sm10x_tcgen05_guardrail_trap_phase_invalid_during_alloc) ;  /* 0x00000094008c7944 */ /* 0x006fea0003c00000 */
.L_x_2:
[----:B------:R-:W-:Y:S05]  /*0310*/  WARPSYNC.ALL ;  /* 0x0000000000007948 */ /* 0x000fea0003800000 */
[----:B------:R-:W-:Y:S01]  /*0320*/  NOP ;  /* 0x0000000000007918 */ /* 0x000fe20000000000 */
.L_x_0:
[----:B------:R-:W3:Y:S08]  /*0330*/  LDC.64 R32, c[0x0][0x398] ;  /* 0x0000e600ff207b82 */ /* 0x000ef00000000a00 */
[----:B------:R-:W4:Y:S02]  /*0340*/  S2UR UR5, SR_CgaSize ;  /* 0x00000000000579c3 */ /* 0x000f240000008a00 */
[----:B----4-:R-:W-:-:S12]  /*0350*/  UIMAD UR5, UR5, -0xa0, URZ ;  /* 0xffffff60050578a4 */ /* 0x010fd8000f8e02ff */
[----:B------:R-:W4:Y:S01]  /*0360*/  LDCU UR5, c[0x0][UR5+0x2b0] ;  /* 0x00005600050577ac */ /* 0x000f220008000800 */
[C---:B------:R-:W-:Y:S01]  /*0370*/  LOP3.LUT R126, R128.reuse, 0x7f, RZ, 0xc0, !PT ;  /* 0x0000007f807e7812 */ /* 0x040fe200078ec0ff */
[----:B------:R-:W-:Y:S01]  /*0380*/  IMAD.MOV.U32 R24, RZ, RZ, RZ ;  /* 0x000000ffff187224 */ /* 0x000fe200078e00ff */
[----:B------:R-:W-:Y:S01]  /*0390*/  SHF.R.U32.HI R22, RZ, 0x5, R128 ;  /* 0x00000005ff167819 */ /* 0x000fe20000011680 */
[----:B------:R-:W-:Y:S01]  /*03a0*/  BAR.SYNC.DEFER_BLOCKING 0x0 ;  /* 0x0000000000007b1d */ /* 0x000fe20000010000 */
[----:B------:R-:W-:-:S07]  /*03b0*/  ISETP.GE.U32.AND P3, PT, R128, 0x20, PT ;  /* 0x000000208000780c */ /* 0x000fce0003f66070 */
[----:B------:R-:W5:Y:S08]  /*03c0*/  S2UR UR4, SR_CTAID.X ;  /* 0x00000000000479c3 */ /* 0x000f700000002500 */
[----:B------:R-:W2:Y:S02]  /*03d0*/  LDC R143, c[0x0][0x3a0] ;  /* 0x0000e800ff8f7b82 */ /* 0x000ea40000000800 */
[----:B--23--:R-:W-:Y:S01]  /*03e0*/  VIADD R0, R33, 0x7f ;  /* 0x0000007f21007836 */ /* 0x00cfe20000000000 */
[----:B------:R-:W-:-:S04]  /*03f0*/  IABS R23, R33 ;  /* 0x0000002100177213 */ /* 0x000fc80000000000 */
[----:B------:R-:W-:-:S04]  /*0400*/  SHF.R.S32.HI R3, RZ, 0x1f, R0 ;  /* 0x0000001fff037819 */ /* 0x000fc80000011400 */
[----:B------:R-:W-:Y:S02]  /*0410*/  LEA.HI R3, R3, R0, RZ, 0x7 ;  /* 0x0000000003037211 */ /* 0x000fe400078f38ff */
[----:B-----5:R-:W-:Y:S01]  /*0420*/  I2FP.F32.U32 R5, UR4 ;  /* 0x0000000400057c45 */ /* 0x020fe20008201000 */
[----:B------:R-:W2:Y:S01]  /*0430*/  S2UR UR4, SR_CgaCtaId ;  /* 0x00000000000479c3 */ /* 0x000ea20000008800 */
[----:B------:R-:W-:-:S03]  /*0440*/  SHF.R.S32.HI R3, RZ, 0x7, R3 ;  /* 0x00000007ff037819 */ /* 0x000fc60000011403 */
[----:B----4-:R-:W-:Y:S02]  /*0450*/  FMUL R5, R5, UR5 ;  /* 0x0000000505057c20 */ /* 0x010fe40008400000 */
[----:B------:R-:W-:-:S04]  /*0460*/  IMAD.SHL.U32 R4, R3, 0x8, RZ ;  /* 0x0000000803047824 */ /* 0x000fc800078e00ff */
[----:B------:R-:W-:Y:S01]  /*0470*/  F2I.U32.TRUNC.NTZ R5, R5 ;  /* 0x0000000500057305 */ /* 0x000fe2000020f000 */
[----:B------:R-:W-:-:S07]  /*0480*/  IABS R7, R4 ;  /* 0x0000000400077213 */ /* 0x000fce0000000000 */
[----:B------:R-:W3:Y:S08]  /*0490*/  I2F.RP R0, R7 ;  /* 0x0000000700007306 */ /* 0x000ef00000209400 */
[----:B---3--:R-:W3:Y:S02]  /*04a0*/  MUFU.RCP R0, R0 ;  /* 0x0000000000007308 */ /* 0x008ee40000001000 */
[----:B---3--:R-:W-:Y:S01]  /*04b0*/  VIADD R2, R0, 0xffffffe ;  /* 0x0ffffffe00027836 */ /* 0x008fe20000000000 */
[----:B------:R-:W-:-:S05]  /*04c0*/  IABS R0, R5 ;  /* 0x0000000500007213 */ /* 0x000fca0000000000 */
[----:B------:R3:W4:Y:S02]  /*04d0*/  F2I.FTZ.U32.TRUNC.NTZ R3, R2 ;  /* 0x0000000200037305 */ /* 0x000724000021f000 */
[----:B---3--:R-:W-:Y:S02]  /*04e0*/  IMAD.MOV.U32 R2, RZ, RZ, RZ ;  /* 0x000000ffff027224 */ /* 0x008fe400078e00ff */
[----:B----4-:R-:W-:-:S04]  /*04f0*/  IMAD.MOV R6, RZ, RZ, -R3 ;  /* 0x000000ffff067224 */ /* 0x010fc800078e0a03 */
[----:B------:R-:W-:Y:S01]  /*0500*/  IMAD R9, R6, R7, RZ ;  /* 0x0000000706097224 */ /* 0x000fe200078e02ff */
[----:B------:R-:W-:-:S03]  /*0510*/  IABS R6, R4 ;  /* 0x0000000400067213 */ /* 0x000fc60000000000 */
[----:B------:R-:W-:-:S04]  /*0520*/  IMAD.HI.U32 R3, R3, R9, R2 ;  /* 0x0000000903037227 */ /* 0x000fc800078e0002 */
[----:B------:R-:W-:Y:S02]  /*0530*/  IMAD.MOV R2, RZ, RZ, -R6 ;  /* 0x000000ffff027224 */ /* 0x000fe400078e0a06 */
[----:B------:R-:W-:-:S04]  /*0540*/  IMAD.HI.U32 R3, R3, R0, RZ ;  /* 0x0000000003037227 */ /* 0x000fc800078e00ff */
[----:B------:R-:W-:-:S05]  /*0550*/  IMAD R0, R3, R2, R0 ;  /* 0x0000000203007224 */ /* 0x000fca00078e0200 */
[----:B------:R-:W-:-:S13]  /*0560*/  ISETP.GT.U32.AND P1, PT, R7, R0, PT ;  /* 0x000000000700720c */ /* 0x000fda0003f24070 */
[----:B------:R-:W-:Y:S02]  /*0570*/  @!P1 IMAD.IADD R0, R0, 0x1, -R7 ;  /* 0x0000000100009824 */ /* 0x000fe400078e0a07 */
[----:B------:R-:W-:Y:S01]  /*0580*/  @!P1 VIADD R3, R3, 0x1 ;  /* 0x0000000103039836 */ /* 0x000fe20000000000 */
[----:B------:R-:W-:Y:S02]  /*0590*/  ISETP.NE.AND P1, PT, R4, RZ, PT ;  /* 0x000000ff0400720c */ /* 0x000fe40003f25270 */
[----:B------:R-:W-:Y:S02]  /*05a0*/  ISETP.GE.U32.AND P0, PT, R0, R7, PT ;  /* 0x000000070000720c */ /* 0x000fe40003f06070 */
[----:B------:R-:W-:-:S04]  /*05b0*/  LOP3.LUT R0, R5, R4, RZ, 0x3c, !PT ;  /* 0x0000000405007212 */ /* 0x000fc800078e3cff */
[----:B------:R-:W-:Y:S01]  /*05c0*/  ISETP.GE.AND P2, PT, R0, RZ, PT ;  /* 0x000000ff0000720c */ /* 0x000fe20003f46270 */
[----:B------:R-:W-:-:S06]  /*05d0*/  VIADD R0, R32, 0xff ;  /* 0x000000ff20007836 */ /* 0x000fcc0000000000 */
[----:B------:R-:W-:-:S04]  /*05e0*/  @P0 VIADD R3, R3, 0x1 ;  /* 0x0000000103030836 */ /* 0x000fc80000000000 */
[----:B------:R-:W-:Y:S01]  /*05f0*/  IMAD.MOV.U32 R2, RZ, RZ, R3 ;  /* 0x000000ffff027224 */ /* 0x000fe200078e0003 */
[----:B------:R-:W-:-:S03]  /*0600*/  SHF.R.S32.HI R3, RZ, 0x1f, R0 ;  /* 0x0000001fff037819 */ /* 0x000fc60000011400 */
[----:B------:R-:W-:Y:S01]  /*0610*/  @!P2 IMAD.MOV R2, RZ, RZ, -R2 ;  /* 0x000000ffff02a224 */ /* 0x000fe200078e0a02 */
[----:B------:R-:W-:Y:S02]  /*0620*/  @!P1 LOP3.LUT R2, RZ, R4, RZ, 0x33, !PT ;  /* 0x00000004ff029212 */ /* 0x000fe400078e33ff */
[----:B------:R-:W-:-:S03]  /*0630*/  LEA.HI R3, R3, R0, RZ, 0x8 ;  /* 0x0000000003037211 */ /* 0x000fc600078f40ff */
[----:B------:R-:W-:Y:S02]  /*0640*/  IMAD.SHL.U32 R6, R2, 0x8, RZ ;  /* 0x0000000802067824 */ /* 0x000fe400078e00ff */
[----:B------:R-:W-:-:S03]  /*0650*/  IMAD.MOV R2, RZ, RZ, -R2 ;  /* 0x000000ffff027224 */ /* 0x000fc600078e0a02 */
[----:B------:R-:W-:Y:S01]  /*0660*/  LEA.HI.SX32 R3, R3, -R6, 0x18 ;  /* 0x8000000603037211 */ /* 0x000fe200078fc2ff */
[----:B------:R-:W-:-:S03]  /*0670*/  IMAD R8, R4, R2, R5 ;  /* 0x0000000204087224 */ /* 0x000fc600078e0205 */
[----:B------:R-:W-:-:S04]  /*0680*/  VIMNMX R11, PT, PT, R3, 0x8, PT ;  /* 0x00000008030b7848 */ /* 0x000fc80003fe0100 */
[-C--:B------:R-:W-:Y:S02]  /*0690*/  IABS R7, R11.reuse ;  /* 0x0000000b00077213 */ /* 0x080fe40000000000 */
[----:B------:R-:W-:Y:S02]  /*06a0*/  IABS R4, R11 ;  /* 0x0000000b00047213 */ /* 0x000fe40000000000 */
[----:B------:R-:W3:Y:S08]  /*06b0*/  I2F.RP R0, R7 ;  /* 0x0000000700007306 */ /* 0x000ef00000209400 */
[----:B---3--:R-:W3:Y:S02]  /*06c0*/  MUFU.RCP R0, R0 ;  /* 0x0000000000007308 */ /* 0x008ee40000001000 */
[----:B---3--:R-:W-:-:S02]  /*06d0*/  VIADD R3, R0, 0xffffffe ;  /* 0x0ffffffe00037836 */ /* 0x008fc40000000000 */
[----:B------:R-:W-:-:S04]  /*06e0*/  IMAD.MOV R0, RZ, RZ, -R4 ;  /* 0x000000ffff007224 */ /* 0x000fc800078e0a04 */
[----:B------:R-:W3:Y:S08]  /*06f0*/  I2F.RP R4, R23 ;  /* 0x0000001700047306 */ /* 0x000ef00000209400 */
[----:B------:R-:W4:Y:S08]  /*0700*/  F2I.FTZ.U32.TRUNC.NTZ R3, R3 ;  /* 0x0000000300037305 */ /* 0x000f30000021f000 */
[----:B---3--:R-:W3:Y:S01]  /*0710*/  MUFU.RCP R4, R4 ;  /* 0x0000000400047308 */ /* 0x008ee20000001000 */
[----:B----4-:R-:W-:-:S04]  /*0720*/  IMAD.MOV R9, RZ, RZ, -R3 ;  /* 0x000000ffff097224 */ /* 0x010fc800078e0a03 */
[----:B------:R-:W-:Y:S01]  /*0730*/  IMAD.MOV.U32 R2, RZ, RZ, R9 ;  /* 0x000000ffff027224 */ /* 0x000fe200078e0009 */
[----:B------:R-:W-:-:S03]  /*0740*/  IABS R9, R8 ;  /* 0x0000000800097213 */ /* 0x000fc60000000000 */
[----:B------:R-:W-:Y:S02]  /*0750*/  IMAD R5, R2, R7, RZ ;  /* 0x0000000702057224 */ /* 0x000fe400078e02ff */
[----:B------:R-:W-:Y:S02]  /*0760*/  IMAD.MOV.U32 R2, RZ, RZ, RZ ;  /* 0x000000ffff027224 */ /* 0x000fe400078e00ff */
[----:B---3--:R-:W-:Y:S02]  /*0770*/  VIADD R4, R4, 0xffffffe ;  /* 0x0ffffffe04047836 */ /* 0x008fe40000000000 */
[----:B------:R-:W-:Y:S01]  /*0780*/  IMAD.HI.U32 R2, R3, R5, R2 ;  /* 0x0000000503027227 */ /* 0x000fe200078e0002 */
[----:B------:R-:W-:Y:S01]  /*0790*/  MOV R5, 0x400 ;  /* 0x0000040000057802 */ /* 0x000fe20000000f00 */
[----:B------:R-:W-:Y:S03]  /*07a0*/  F2I.FTZ.U32.TRUNC.NTZ R25, R4 ;  /* 0x0000000400197305 */ /* 0x000fe6000021f000 */
[----:B------:R-:W-:Y:S01]  /*07b0*/  R2UR UR10, R5 ;  /* 0x00000000050a72ca */ /* 0x000fe200000e0000 */
[----:B------:R-:W-:-:S04]  /*07c0*/  IMAD.HI.U32 R2, R2, R9, RZ ;  /* 0x0000000902027227 */ /* 0x000fc800078e00ff */
[----:B------:R-:W-:Y:S01]  /*07d0*/  IMAD R0, R2, R0, R9 ;  /* 0x0000000002007224 */ /* 0x000fe200078e0209 */
[----:B------:R-:W-:-:S04]  /*07e0*/  IABS R9, R32 ;  /* 0x0000002000097213 */ /* 0x000fc80000000000 */
[----:B------:R-:W-:Y:S01]  /*07f0*/  ISETP.GT.U32.AND P1, PT, R7, R0, PT ;  /* 0x000000000700720c */ /* 0x000fe20003f24070 */
[----:B------:R-:W3:Y:S02]  /*0800*/  I2F.RP R3, R9 ;  /* 0x0000000900037306 */ /* 0x000ee40000209400 */
[----:B--2---:R-:W-:-:S09]  /*0810*/  ULEA UR10, UR4, UR10, 0x18 ;  /* 0x0000000a040a7291 */ /* 0x004fd2000f8ec0ff */
[----:B------:R-:W2:Y:S01]  /*0820*/  LDS R10, [UR10] ;  /* 0x0000000aff0a7984 */ /* 0x000ea20008000800 */
[----:B------:R-:W-:Y:S02]  /*0830*/  @!P1 IMAD.IADD R0, R0, 0x1, -R7 ;  /* 0x0000000100009824 */ /* 0x000fe400078e0a07 */
[----:B------:R-:W-:Y:S01]  /*0840*/  @!P1 VIADD R2, R2, 0x1 ;  /* 0x0000000102029836 */ /* 0x000fe20000000000 */
[----:B---3--:R-:W3:Y:S01]  /*0850*/  MUFU.RCP R3, R3 ;  /* 0x0000000300037308 */ /* 0x008ee20000001000 */
[----:B------:R-:W-:Y:S01]  /*0860*/  BAR.SYNC.DEFER_BLOCKING 0x0 ;  /* 0x0000000000007b1d */ /* 0x000fe20000010000 */
[----:B------:R-:W-:Y:S02]  /*0870*/  ISETP.GE.U32.AND P0, PT, R0, R7, PT ;  /* 0x000000070000720c */ /* 0x000fe40003f06070 */
[----:B------:R-:W-:Y:S02]  /*0880*/  LOP3.LUT R0, R8, R11, RZ, 0x3c, !PT ;  /* 0x0000000b08007212 */ /* 0x000fe400078e3cff */
[----:B------:R-:W-:-:S02]  /*0890*/  ISETP.NE.AND P1, PT, R11, RZ, PT ;  /* 0x000000ff0b00720c */ /* 0x000fc40003f25270 */
[----:B------:R-:W-:Y:S01]  /*08a0*/  ISETP.GE.AND P2, PT, R0, RZ, PT ;  /* 0x000000ff0000720c */ /* 0x000fe20003f46270 */
[----:B------:R-:W4:Y:S06]  /*08b0*/  S2R R7, SR_CgaCtaId ;  /* 0x0000000000077919 */ /* 0x000f2c0000008800 */
[----:B------:R-:W-:-:S04]  /*08c0*/  @P0 VIADD R2, R2, 0x1 ;  /* 0x0000000102020836 */ /* 0x000fc80000000000 */
[----:B------:R-:W-:Y:S02]  /*08d0*/  IMAD.MOV.U32 R124, RZ, RZ, R2 ;  /* 0x000000ffff7c7224 */ /* 0x000fe400078e0002 */
[----:B---3--:R-:W-:Y:S02]  /*08e0*/  VIADD R2, R3, 0xffffffe ;  /* 0x0ffffffe03027836 */ /* 0x008fe40000000000 */
[----:B------:R-:W-:Y:S01]  /*08f0*/  @!P2 IMAD.MOV R124, RZ, RZ, -R124 ;  /* 0x000000ffff7ca224 */ /* 0x000fe200078e0a7c */
[----:B------:R-:W-:Y:S01]  /*0900*/  @!P1 LOP3.LUT R124, RZ, R11, RZ, 0x33, !PT ;  /* 0x0000000bff7c9212 */ /* 0x000fe200078e33ff */
[----:B------:R3:W5:Y:S01]  /*0910*/  F2I.FTZ.U32.TRUNC.NTZ R3, R2 ;  /* 0x0000000200037305 */ /* 0x000762000021f000 */
[----:B------:R-:W-:-:S03]  /*0920*/  ISETP.NE.AND P1, PT, R32, RZ, PT ;  /* 0x000000ff2000720c */ /* 0x000fc60003f25270 */
[----:B------:R-:W-:Y:S02]  /*0930*/  IMAD.MOV R0, RZ, RZ, -R124 ;  /* 0x000000ffff007224 */ /* 0x000fe400078e0a7c */
[----:B------:R-:W-:Y:S02]  /*0940*/  IMAD.SHL.U32 R124, R124, 0x80, RZ ;  /* 0x000000807c7c7824 */ /* 0x000fe400078e00ff */
[----:B------:R-:W-:Y:S02]  /*0950*/  IMAD R0, R11, R0, R8 ;  /* 0x000000000b007224 */ /* 0x000fe400078e0208 */
[----:B---3--:R-:W-:Y:S01]  /*0960*/  IMAD.MOV.U32 R2, RZ, RZ, RZ ;  /* 0x000000ffff027224 */ /* 0x008fe200078e00ff */
[----:B--2---:R-:W-:Y:S01]  /*0970*/  R2UR UR18, R10 ;  /* 0x000000000a1272ca */ /* 0x004fe200000e0000 */
[----:B------:R-:W-:Y:S02]  /*0980*/  IMAD.IADD R0, R6, 0x1, R0 ;  /* 0x0000000106007824 */ /* 0x000fe400078e0200 */
[----:B------:R-:W-:-:S02]  /*0990*/  IMAD.MOV R8, RZ, RZ, -R25 ;  /* 0x000000ffff087224 */ /* 0x000fc400078e0a19 */
[----:B----4-:R-:W-:Y:S02]  /*09a0*/  IMAD.SHL.U32 R127, R7, 0x40, RZ ;  /* 0x00000040077f7824 */ /* 0x010fe400078e00ff */
[----:B------:R-:W-:-:S03]  /*09b0*/  IMAD.SHL.U32 R6, R22, 0x200000, RZ ;  /* 0x0020000016067824 */ /* 0x000fc600078e00ff */
[----:B------:R-:W-:Y:S02]  /*09c0*/  LOP3.LUT R5, R127, 0x80, RZ, 0xc0, !PT ;  /* 0x000000807f057812 */ /* 0x000fe400078ec0ff */
[----:B------:R-:W-:-:S03]  /*09d0*/  LOP3.LUT R6, R6, 0x600000, RZ, 0xc0, !PT ;  /* 0x0060000006067812 */ /* 0x000fc600078ec0ff */
[----:B------:R-:W-:Y:S01]  /*09e0*/  IMAD R5, R0, 0x100, R5 ;  /* 0x0000010000057824 */ /* 0x000fe200078e0205 */
[----:B------:R-:W-:Y:S01]  /*09f0*/  R2UR UR11, R6 ;  /* 0x00000000060b72ca */ /* 0x000fe200000e0000 */
[----:B-----5:R-:W-:Y:S02]  /*0a00*/  IMAD.MOV R0, RZ, RZ, -R3 ;  /* 0x000000ffff007224 */ /* 0x020fe400078e0a03 */
[----:B------:R-:W-:Y:S02]  /*0a10*/  IMAD.IADD R125, R126, 0x1, R5 ;  /* 0x000000017e7d7824 */ /* 0x000fe400078e0205 */
[----:B------:R-:W-:-:S03]  /*0a20*/  IMAD R5, R0, R9, RZ ;  /* 0x0000000900057224 */ /* 0x000fc600078e02ff */
[----:B------:R-:W-:Y:S01]  /*0a30*/  IABS R0, R125 ;  /* 0x0000007d00007213 */ /* 0x000fe20000000000 */
[----:B------:R-:W-:Y:S01]  /*0a40*/  IMAD.HI.U32 R2, R3, R5, R2 ;  /* 0x0000000503027227 */ /* 0x000fe200078e0002 */
[----:B------:R-:W-:-:S03]  /*0a50*/  ISETP.GE.AND P2, PT, R125, RZ, PT ;  /* 0x000000ff7d00720c */ /* 0x000fc60003f46270 */
[----:B------:R-:W-:Y:S02]  /*0a60*/  IMAD.IADD R5, R127, 0x1, R22 ;  /* 0x000000017f057824 */ /* 0x000fe400078e0216 */
[----:B------:R-:W-:-:S03]  /*0a70*/  IMAD.HI.U32 R2, R2, R0, RZ ;  /* 0x0000000002027227 */ /* 0x000fc600078e00ff */
[----:B------:R-:W-:Y:S01]  /*0a80*/  LOP3.LUT R26, R124, 0x43, R5, 0xf8, !PT ;  /* 0x000000437c1a7812 */ /* 0x000fe200078ef805 */
[----:B------:R-:W-:Y:S02]  /*0a90*/  IMAD.MOV R2, RZ, RZ, -R2 ;  /* 0x000000ffff027224 */ /* 0x000fe400078e0a02 */
[----:B------:R-:W-:Y:S01]  /*0aa0*/  IMAD R5, R8, R23, RZ ;  /* 0x0000001708057224 */ /* 0x000fe200078e02ff */
[----:B------:R-:W-:Y:S01]  /*0ab0*/  LOP3.LUT R86, R26, 0x4, RZ, 0xfc, !PT ;  /* 0x000000041a567812 */ /* 0x000fe200078efcff */
[----:B------:R-:W-:Y:S01]  /*0ac0*/  IMAD R0, R9, R2, R0 ;  /* 0x0000000209007224 */ /* 0x000fe200078e0200 */
[----:B------:R-:W-:Y:S01]  /*0ad0*/  IABS R28, R26 ;  /* 0x0000001a001c7213 */ /* 0x000fe20000000000 */
[----:B------:R-:W2:Y:S01]  /*0ae0*/  LDC.64 R2, c[0x0][0x3a8] ;  /* 0x0000ea00ff027b82 */ /* 0x000ea20000000a00 */
[----:B------:R-:W-:Y:S01]  /*0af0*/  IMAD.HI.U32 R24, R25, R5, R24 ;  /* 0x0000000519187227 */ /* 0x000fe200078e0018 */
[----:B------:R-:W-:Y:S02]  /*0b00*/  IABS R30, R86 ;  /* 0x00000056001e7213 */ /* 0x000fe40000000000 */
[----:B------:R-:W-:-:S03]  /*0b10*/  ISETP.GT.U32.AND P0, PT, R9, R0, PT ;  /* 0x000000000900720c */ /* 0x000fc60003f04070 */
[----:B------:R-:W-:-:S04]  /*0b20*/  IMAD.HI.U32 R4, R24, R28, RZ ;  /* 0x0000001c18047227 */ /* 0x000fc800078e00ff */
[----:B------:R-:W-:-:S04]  /*0b30*/  IMAD.HI.U32 R5, R24, R30, RZ ;  /* 0x0000001e18057227 */ /* 0x000fc800078e00ff */
[----:B------:R-:W-:Y:S02]  /*0b40*/  IMAD.MOV R4, RZ, RZ, -R4 ;  /* 0x000000ffff047224 */ /* 0x000fe400078e0a04 */
[----:B------:R-:W-:Y:S02]  /*0b50*/  @!P0 IMAD.IADD R0, R0, 0x1, -R9 ;  /* 0x0000000100008824 */ /* 0x000fe400078e0a09 */
[----:B------:R-:W-:-:S03]  /*0b60*/  IMAD.MOV R5, RZ, RZ, -R5 ;  /* 0x000000ffff057224 */ /* 0x000fc600078e0a05 */
[----:B------:R-:W-:-:S13]  /*0b70*/  ISETP.GT.U32.AND P0, PT, R9, R0, PT ;  /* 0x000000000900720c */ /* 0x000fda0003f04070 */
[----:B------:R-:W-:-:S04]  /*0b80*/  @!P0 IMAD.IADD R0, R0, 0x1, -R9 ;  /* 0x0000000100008824 */ /* 0x000fc800078e0a09 */
[----:B------:R-:W-:Y:S01]  /*0b90*/  IMAD.MOV.U32 R159, RZ, RZ, R0 ;  /* 0x000000ffff9f7224 */ /* 0x000fe200078e0000 */
[----:B------:R-:W-:Y:S06]  /*0ba0*/  @P3 BRA `(.L_x_5) ;  /* 0x0000000000183947 */ /* 0x000fec0003800000 */
[----:B------:R-:W-:Y:S01]  /*0bb0*/  ELECT P0, URZ, PT ;  /* 0x0000000000ff782f */ /* 0x000fe20003800000 */
[----:B------:R-:W-:Y:S01]  /*0bc0*/  IMAD.MOV.U32 R0, RZ, RZ, 0x1 ;  /* 0x00000001ff007424 */ /* 0x000fe200078e00ff */
[----:B------:R-:W-:Y:S11]  /*0bd0*/  UVIRTCOUNT.DEALLOC.SMPOOL 0x80 ;  /* 0x000000800000784c */ /* 0x000ff60000000000 */
[----:B------:R-:W-:-:S04]  /*0be0*/  @P0 MOV R6, 0x40 ;  /* 0x0000004000060802 */ /* 0x000fc80000000f00 */
[----:B------:R-:W-:-:S05]  /*0bf0*/  @P0 LEA R7, R7, R6, 0x18 ;  /* 0x0000000607070211 */ /* 0x000fca00078ec0ff */
[----:B------:R3:W-:Y:S02]  /*0c00*/  @P0 STS.U8 [R7], R0 ;  /* 0x0000000007000388 */ /* 0x0007e40000000000 */
.L_x_5:
[----:B------:R-:W4:Y:S01]  /*0c10*/  LDCU UR4, c[0x0][0x3a4] ;  /* 0x00007480ff0477ac */ /* 0x000f220008000800 */
[----:B------:R-:W-:Y:S01]  /*0c20*/  @!P2 IMAD.MOV R159, RZ, RZ, -R159 ;  /* 0x000000ffff9fa224 */ /* 0x000fe200078e0a9f */
[----:B------:R-:W-:Y:S01]  /*0c30*/  @!P1 LOP3.LUT R159, RZ, R32, RZ, 0x33, !PT ;  /* 0x00000020ff9f9212 */ /* 0x000fe200078e33ff */
[C---:B--2---:R-:W-:Y:S01]  /*0c40*/  IMAD.SHL.U32 R144, R2.reuse, 0x2, RZ ;  /* 0x0000000202907824 */ /* 0x044fe200078e00ff */
[----:B------:R-:W2:Y:S01]  /*0c50*/  LDCU.128 UR12, c[0x0][0x380] ;  /* 0x00007000ff0c77ac */ /* 0x000ea20008000c00 */
[----:B------:R-:W-:Y:S01]  /*0c60*/  IMAD.SHL.U32 R142, R2, 0x4, RZ ;  /* 0x00000004028e7824 */ /* 0x000fe200078e00ff */
[----:B------:R-:W-:Y:S01]  /*0c70*/  LEA R161, R126, UR10, 0x7 ;  /* 0x0000000a7ea17c11 */ /* 0x000fe2000f8e38ff */
[C---:B------:R-:W-:Y:S01]  /*0c80*/  IMAD R150, R2.reuse, 0x18, RZ ;  /* 0x0000001802967824 */ /* 0x040fe200078e02ff */
[----:B------:R-:W-:Y:S01]  /*0c90*/  UIADD3 UR11, UPT, UPT, UR18, UR11, URZ ;  /* 0x0000000b120b7290 */ /* 0x000fe2000fffe0ff */
[----:B------:R-:W-:Y:S01]  /*0ca0*/  IMAD R28, R23, R4, R28 ;  /* 0x00000004171c7224 */ /* 0x000fe200078e021c */
[----:B------:R-:W-:Y:S01]  /*0cb0*/  UIADD3 UR8, UPT, UPT, UR10, 0xe000, URZ ;  /* 0x0000e0000a087890 */ /* 0x000fe2000fffe0ff */
[----:B------:R-:W-:Y:S01]  /*0cc0*/  VIADD R4, R143, 0xfffffffd ;  /* 0xfffffffd8f047836 */ /* 0x000fe20000000000 */
[----:B------:R-:W5:Y:S01]  /*0cd0*/  LDCU.64 UR16, c[0x0][0x358] ;  /* 0x00006b00ff1077ac */ /* 0x000f620008000a00 */
[----:B------:R-:W-:Y:S01]  /*0ce0*/  IMAD R149, R2, 0x6, RZ ;  /* 0x0000000602957824 */ /* 0x000fe200078e02ff */
[----:B------:R-:W-:Y:S01]  /*0cf0*/  LOP3.LUT R87, R26, 0x30, RZ, 0xfc, !PT ;  /* 0x000000301a577812 */ /* 0x000fe200078efcff */
[----:B------:R-:W-:Y:S01]  /*0d00*/  IMAD R30, R23, R5, R30 ;  /* 0x00000005171e7224 */ /* 0x000fe200078e021e */
[----:B------:R-:W-:Y:S01]  /*0d10*/  ISETP.GE.U32.AND P5, PT, R4, 0x7fffffde, PT ;  /* 0x7fffffde0400780c */ /* 0x000fe20003fa6070 */
[----:B------:R-:W-:Y:S01]  /*0d20*/  VIADD R5, R143, 0xfffffffc ;  /* 0xfffffffc8f057836 */ /* 0x000fe20000000000 */
[----:B------:R-:W-:Y:S01]  /*0d30*/  STTM.x64 tmem[UR11], RZ ;  /* 0x000000ff000079ed */ /* 0x000fe2000834000b */
[----:B----4-:R-:W-:Y:S01]  /*0d40*/  IMAD R159, R159, UR4, RZ ;  /* 0x000000049f9f7c24 */ /* 0x010fe2000f8e02ff */
[----:B------:R-:W4:Y:S01]  /*0d50*/  FENCE.VIEW.ASYNC.T ;  /* 0x00000000000073c6 */ /* 0x000f220000000200 */
[C---:B------:R-:W-:Y:S01]  /*0d60*/  IMAD.SHL.U32 R153, R2.reuse, 0x8, RZ ;  /* 0x0000000802997824 */ /* 0x040fe200078e00ff */
[----:B------:R-:W-:Y:S01]  /*0d70*/  ISETP.GE.U32.AND P3, PT, R5, 0x7fffffdd, PT ;  /* 0x7fffffdd0500780c */ /* 0x000fe20003f66070 */
[----:B------:R-:W-:Y:S01]  /*0d80*/  IMAD.SHL.U32 R123, R159, 0x4, RZ ;  /* 0x000000049f7b7824 */ /* 0x000fe200078e00ff */
[----:B------:R-:W-:Y:S01]  /*0d90*/  UMOV UR4, 0x1 ;  /* 0x0000000100047882 */ /* 0x000fe20000000000 */
[C---:B------:R-:W-:Y:S01]  /*0da0*/  IMAD R39, R2.reuse, 0x28, RZ ;  /* 0x0000002802277824 */ /* 0x040fe200078e02ff */
[----:B------:R-:W-:Y:S01]  /*0db0*/  IABS R94, R87 ;  /* 0x00000057005e7213 */ /* 0x000fe20000000000 */
[C---:B------:R-:W-:Y:S01]  /*0dc0*/  IMAD R155, R2.reuse, 0xa, RZ ;  /* 0x0000000a029b7824 */ /* 0x040fe200078e02ff */
[----:B--2---:R-:W-:Y:S01]  /*0dd0*/  IADD3 R20, P0, PT, R123, UR12, RZ ;  /* 0x0000000c7b147c10 */ /* 0x004fe2000ff1e0ff */
[----:B------:R-:W-:Y:S01]  /*0de0*/  IMAD R43, R2, 0x30, RZ ;  /* 0x00000030022b7824 */ /* 0x000fe200078e02ff */
[----:B------:R-:W-:Y:S01]  /*0df0*/  LOP3.LUT R89, R26, 0x34, RZ, 0xfc, !PT ;  /* 0x000000341a597812 */ /* 0x000fe200078efcff */
[C---:B------:R-:W-:Y:S01]  /*0e00*/  IMAD R146, R2.reuse, 0xc, RZ ;  /* 0x0000000c02927824 */ /* 0x040fe200078e02ff */
[----:B------:R-:W-:Y:S01]  /*0e10*/  LEA.HI.X.SX32 R21, R159, UR13, 0x2, P0 ;  /* 0x0000000d9f157c11 */ /* 0x000fe200080f16ff */
[C---:B------:R-:W-:Y:S01]  /*0e20*/  IMAD R47, R2.reuse, 0x38, RZ ;  /* 0x00000038022f7824 */ /* 0x040fe200078e02ff */
[CC--:B------:R-:W-:Y:S01]  /*0e30*/  LEA R16, P0, R2.reuse, R20.reuse, 0x3 ;  /* 0x0000001402107211 */ /* 0x0c0fe200078018ff */
[----:B------:R-:W-:Y:S01]  /*0e40*/  IMAD R158, R2, 0xe, RZ ;  /* 0x0000000e029e7824 */ /* 0x000fe200078e02ff */
[-C--:B------:R-:W-:Y:S01]  /*0e50*/  IADD3 R18, P1, PT, R142, R20.reuse, RZ ;  /* 0x000000148e127210 */ /* 0x080fe20007f3e0ff */
[----:B------:R-:W-:Y:S01]  /*0e60*/  IMAD R145, R2, 0x3, RZ ;  /* 0x0000000302917824 */ /* 0x000fe200078e02ff */
[-C--:B------:R-:W-:Y:S01]  /*0e70*/  LEA.HI.X.SX32 R17, R144, R21.reuse, 0x2, P0 ;  /* 0x0000001590117211 */ /* 0x080fe200000f16ff */
[C---:B------:R-:W-:Y:S01]  /*0e80*/  IMAD R148, R2.reuse, 0x14, RZ ;  /* 0x0000001402947824 */ /* 0x040fe200078e02ff */
[CC--:B------:R-:W-:Y:S01]  /*0e90*/  LEA R12, P0, R2.reuse, R20.reuse, 0x4 ;  /* 0x00000014020c7211 */ /* 0x0c0fe200078020ff */
[C---:B------:R-:W-:Y:S01]  /*0ea0*/  IMAD.SHL.U32 R162, R2.reuse, 0x10, RZ ;  /* 0x0000001002a27824 */ /* 0x040fe200078e00ff */
[CC--:B------:R-:W-:Y:S01]  /*0eb0*/  LEA.HI.X.SX32 R19, R2.reuse, R21.reuse, 0x2, P1 ;  /* 0x0000001502137211 */ /* 0x0c0fe200008f16ff */
[----:B------:R-:W-:Y:S01]  /*0ec0*/  IMAD R147, R2, 0x5, RZ ;  /* 0x0000000502937824 */ /* 0x000fe200078e02ff */
[-C--:B------:R-:W-:Y:S01]  /*0ed0*/  LEA.HI.X.SX32 R13, R142, R21.reuse, 0x2, P0 ;  /* 0x000000158e0d7211 */ /* 0x080fe200000f16ff */
[----:B------:R-:W-:Y:S01]  /*0ee0*/  IMAD R55, R2, 0x48, RZ ;  /* 0x0000004802377824 */ /* 0x000fe200078e02ff */
[-C--:B------:R-:W-:Y:S01]  /*0ef0*/  IADD3 R8, P0, PT, R150, R20.reuse, RZ ;  /* 0x0000001496087210 */ /* 0x080fe20007f1e0ff */
[----:B------:R-:W-:Y:S01]  /*0f00*/  IMAD R152, R2, 0x1c, RZ ;  /* 0x0000001c02987824 */ /* 0x000fe200078e02ff */
[-C--:B------:R-:W-:Y:S01]  /*0f10*/  IADD3 R14, P1, PT, R146, R20.reuse, RZ ;  /* 0x00000014920e7210 */ /* 0x080fe20007f3e0ff */
[C---:B------:R-:W-:Y:S01]  /*0f20*/  IMAD R166, R2.reuse, 0x12, RZ ;  /* 0x0000001202a67824 */ /* 0x040fe200078e02ff */
[-C--:B------:R-:W-:Y:S01]  /*0f30*/  LEA.HI.X.SX32 R9, R149, R21.reuse, 0x2, P0 ;  /* 0x0000001595097211 */ /* 0x080fe200000f16ff */
[C---:B------:R-:W-:Y:S01]  /*0f40*/  IMAD R151, R2.reuse, 0x7, RZ ;  /* 0x0000000702977824 */ /* 0x040fe200078e02ff */
[CC--:B------:R-:W-:Y:S01]  /*0f50*/  LEA R4, P0, R2.reuse, R20.reuse, 0x5 ;  /* 0x0000001402047211 */ /* 0x0c0fe200078028ff */
[C---:B------:R-:W-:Y:S01]  /*0f60*/  IMAD R59, R2.reuse, 0x50, RZ ;  /* 0x00000050023b7824 */ /* 0x040fe200078e02ff */
[-C--:B------:R-:W-:Y:S01]  /*0f70*/  LEA.HI.X.SX32 R15, R145, R21.reuse, 0x2, P1 ;  /* 0x00000015910f7211 */ /* 0x080fe200008f16ff */
[C---:B------:R-:W-:Y:S01]  /*0f80*/  IMAD R37, R2.reuse, 0x24, RZ ;  /* 0x0000002402257824 */ /* 0x040fe200078e02ff */
[-C--:B------:R-:W-:Y:S01]  /*0f90*/  LEA.HI.X.SX32 R5, R153, R21.reuse, 0x2, P0 ;  /* 0x0000001599057211 */ /* 0x080fe200000f16ff */
[C---:B------:R-:W-:Y:S01]  /*0fa0*/  IMAD R154, R2.reuse, 0x9, RZ ;  /* 0x00000009029a7824 */ /* 0x040fe200078e02ff */
[-C--:B------:R-:W-:Y:S01]  /*0fb0*/  IADD3 R38, P0, PT, R39, R20.reuse, RZ ;  /* 0x0000001427267210 */ /* 0x080fe20007f1e0ff */
[----:B------:R-:W-:Y:S01]  /*0fc0*/  IMAD R63, R2, 0x58, RZ ;  /* 0x00000058023f7824 */ /* 0x000fe200078e02ff */
[-C--:B------:R-:W-:Y:S01]  /*0fd0*/  IADD3 R10, P1, PT, R148, R20.reuse, RZ ;  /* 0x00000014940a7210 */ /* 0x080fe20007f3e0ff */
[C---:B------:R-:W-:Y:S01]  /*0fe0*/  IMAD R41, R2.reuse, 0x2c, RZ ;  /* 0x0000002c02297824 */ /* 0x040fe200078e02ff */
[-C--:B------:R-:W-:Y:S01]  /*0ff0*/  LEA.HI.X.SX32 R39, R155, R21.reuse, 0x2, P0 ;  /* 0x000000159b277211 */ /* 0x080fe200000f16ff */
[C---:B------:R-:W-:Y:S01]  /*1000*/  IMAD R172, R2.reuse, 0x16, RZ ;  /* 0x0000001602ac7824 */ /* 0x040fe200078e02ff */
[-C--:B------:R-:W-:Y:S01]  /*1010*/  IADD3 R42, P0, PT, R43, R20.reuse, RZ ;  /* 0x000000142b2a7210 */ /* 0x080fe20007f1e0ff */
[C---:B------:R-:W-:Y:S01]  /*1020*/  IMAD R156, R2.reuse, 0xb, RZ ;  /* 0x0000000b029c7824 */ /* 0x040fe200078e02ff */
[-C--:B------:R-:W-:Y:S01]  /*1030*/  LEA.HI.X.SX32 R11, R147, R21.reuse, 0x2, P1 ;  /* 0x00000015930b7211 */ /* 0x080fe200008f16ff */
[----:B------:R-:W-:Y:S01]  /*1040*/  IMAD R67, R2, 0x60, RZ ;  /* 0x0000006002437824 */ /* 0x000fe200078e02ff */
[-C--:B------:R-:W-:Y:S01]  /*1050*/  LEA.HI.X.SX32 R43, R146, R21.reuse, 0x2, P0 ;  /* 0x00000015922b7211 */ /* 0x080fe200000f16ff */
[C---:B------:R-:W-:Y:S01]  /*1060*/  IMAD R45, R2.reuse, 0x34, RZ ;  /* 0x00000034022d7824 */ /* 0x040fe200078e02ff */
[-C--:B------:R-:W-:Y:S01]  /*1070*/  IADD3 R46, P0, PT, R47, R20.reuse, RZ ;  /* 0x000000142f2e7210 */ /* 0x080fe20007f1e0ff */
[----:B------:R-:W-:Y:S01]  /*1080*/  IMAD R157, R2, 0xd, RZ ;  /* 0x0000000d029d7824 */ /* 0x000fe200078e02ff */
[-C--:B------:R-:W-:Y:S01]  /*1090*/  IADD3 R6, P1, PT, R152, R20.reuse, RZ ;  /* 0x0000001498067210 */ /* 0x080fe20007f3e0ff */
[----:B------:R-:W-:Y:S01]  /*10a0*/  IMAD R71, R2, 0x68, RZ ;  /* 0x0000006802477824 */ /* 0x000fe200078e02ff */
[-C--:B------:R-:W-:Y:S01]  /*10b0*/  LEA.HI.X.SX32 R47, R158, R21.reuse, 0x2, P0 ;  /* 0x000000159e2f7211 */ /* 0x080fe200000f16ff */
[C---:B------:R-:W-:Y:S01]  /*10c0*/  IMAD R49, R2.reuse, 0x3c, RZ ;  /* 0x0000003c02317824 */ /* 0x040fe200078e02ff */
[CC--:B------:R-:W-:Y:S01]  /*10d0*/  LEA R50, P0, R2.reuse, R20.reuse, 0x6 ;  /* 0x0000001402327211 */ /* 0x0c0fe200078030ff */
[C---:B------:R-:W-:Y:S01]  /*10e0*/  IMAD R178, R2.reuse, 0x1a, RZ ;  /* 0x0000001a02b27824 */ /* 0x040fe200078e02ff */
[-C--:B---3--:R-:W-:Y:S01]  /*10f0*/  LEA.HI.X.SX32 R7, R151, R21.reuse, 0x2, P1 ;  /* 0x0000001597077211 */ /* 0x088fe200008f16ff */
[----:B------:R-:W-:Y:S01]  /*1100*/  IMAD R160, R2, 0xf, RZ ;  /* 0x0000000f02a07824 */ /* 0x000fe200078e02ff */
[-C--:B------:R-:W-:Y:S01]  /*1110*/  LEA.HI.X.SX32 R51, R162, R21.reuse, 0x2, P0 ;  /* 0x00000015a2337211 */ /* 0x080fe200000f16ff */
[C---:B------:R-:W-:Y:S01]  /*1120*/  IMAD R53, R2.reuse, 0x44, RZ ;  /* 0x0000004402357824 */ /* 0x040fe200078e02ff */
[-C--:B------:R-:W-:Y:S01]  /*1130*/  IADD3 R54, P0, PT, R55, R20.reuse, RZ ;  /* 0x0000001437367210 */ /* 0x080fe20007f1e0ff */
[C---:B------:R-:W-:Y:S01]  /*1140*/  IMAD R164, R2.reuse, 0x11, RZ ;  /* 0x0000001102a47824 */ /* 0x040fe200078e02ff */
[-C--:B------:R-:W-:Y:S01]  /*1150*/  IADD3 R36, P1, PT, R37, R20.reuse, RZ ;  /* 0x0000001425247210 */ /* 0x080fe20007f3e0ff */
[----:B------:R-:W-:Y:S01]  /*1160*/  IMAD R57, R2, 0x4c, RZ ;  /* 0x0000004c02397824 */ /* 0x000fe200078e02ff */
[-C--:B------:R-:W-:Y:S01]  /*1170*/  LEA.HI.X.SX32 R55, R166, R21.reuse, 0x2, P0 ;  /* 0x00000015a6377211 */ /* 0x080fe200000f16ff */
[C---:B------:R-:W-:Y:S01]  /*1180*/  IMAD R168, R2.reuse, 0x13, RZ ;  /* 0x0000001302a87824 */ /* 0x040fe200078e02ff */
[-C--:B------:R-:W-:Y:S01]  /*1190*/  IADD3 R58, P0, PT, R59, R20.reuse, RZ ;  /* 0x000000143b3a7210 */ /* 0x080fe20007f1e0ff */
[----:B------:R-:W-:Y:S01]  /*11a0*/  IMAD R61, R2, 0x54, RZ ;  /* 0x00000054023d7824 */ /* 0x000fe200078e02ff */
[-C--:B------:R-:W-:Y:S01]  /*11b0*/  LEA.HI.X.SX32 R37, R154, R21.reuse, 0x2, P1 ;  /* 0x000000159a257211 */ /* 0x080fe200008f16ff */
        /* <DEDUP_REMOVED lines=17> */
[-C--:B------:R-:W-:Y:S01]  /*12d0*/  LEA.HI.X.SX32 R45, R157, R21.reuse, 0x2, P1 ;  /* 0x000000159d2d7211 */ /* 0x080fe200008f16ff */
[----:B------:R-:W-:Y:S01]  /*12e0*/  VIADD R0, R143, 0xffffffff ;  /* 0xffffffff8f007836 */ /* 0x000fe20000000000 */
[-C--:B------:R-:W-:Y:S01]  /*12f0*/  IADD3 R70, P0, PT, R71, R20.reuse, RZ ;  /* 0x0000001447467210 */ /* 0x080fe20007f1e0ff */
[C---:B------:R-:W-:Y:S01]  /*1300*/  IMAD R182, R2.reuse, 0x1d, RZ ;  /* 0x0000001d02b67824 */ /* 0x040fe200078e02ff */
[-C--:B------:R-:W-:Y:S01]  /*1310*/  IADD3 R48, P1, PT, R49, R20.reuse, RZ ;  /* 0x0000001431307210 */ /* 0x080fe20007f3e0ff */
[----:B------:R-:W-:Y:S01]  /*1320*/  IMAD R111, R2, 0x78, RZ ;  /* 0x00000078026f7824 */ /* 0x000fe200078e02ff */
[-C--:B------:R-:W-:Y:S01]  /*1330*/  LEA.HI.X.SX32 R71, R178, R21.reuse, 0x2, P0 ;  /* 0x00000015b2477211 */ /* 0x080fe200000f16ff */
[----:B------:R-:W-:Y:S01]  /*1340*/  IMAD R184, R2, 0x1e, RZ ;  /* 0x0000001e02b87824 */ /* 0x000fe200078e02ff */
[-C--:B------:R-:W-:Y:S01]  /*1350*/  LEA.HI.X.SX32 R49, R160, R21.reuse, 0x2, P1 ;  /* 0x00000015a0317211 */ /* 0x080fe200008f16ff */
[----:B------:R-:W-:Y:S01]  /*1360*/  IMAD R115, R2, 0x7c, RZ ;  /* 0x0000007c02737824 */ /* 0x000fe200078e02ff */
[----:B------:R-:W-:Y:S01]  /*1370*/  ISETP.NE.U32.AND P0, PT, R126, RZ, PT ;  /* 0x000000ff7e00720c */ /* 0x000fe20003f05070 */
[----:B------:R-:W-:Y:S01]  /*1380*/  IMAD R186, R2, 0x1f, RZ ;  /* 0x0000001f02ba7824 */ /* 0x000fe200078e02ff */
[-C--:B------:R-:W-:Y:S01]  /*1390*/  IADD3 R52, P1, PT, R53, R20.reuse, RZ ;  /* 0x0000001435347210 */ /* 0x080fe20007f3e0ff */
[C---:B------:R-:W-:Y:S01]  /*13a0*/  VIADD R25, R143.reuse, 0xfffffff9 ;  /* 0xfffffff98f197836 */ /* 0x040fe20000000000 */
[----:B------:R-:W-:Y:S01]  /*13b0*/  ISETP.GE.U32.AND P2, PT, R0, 0x7fffffe0, PT ;  /* 0x7fffffe00000780c */ /* 0x000fe20003f46070 */
[C---:B------:R-:W-:Y:S01]  /*13c0*/  VIADD R0, R143.reuse, 0xfffffffe ;  /* 0xfffffffe8f007836 */ /* 0x040fe20000000000 */
[-C--:B------:R-:W-:Y:S01]  /*13d0*/  LEA.HI.X.SX32 R53, R164, R21.reuse, 0x2, P1 ;  /* 0x00000015a4357211 */ /* 0x080fe200008f16ff */
[----:B------:R-:W-:Y:S01]  /*13e0*/  VIADD R31, R143, 0xffffffe4 ;  /* 0xffffffe48f1f7836 */ /* 0x000fe20000000000 */
[-C--:B------:R-:W-:Y:S01]  /*13f0*/  IADD3 R56, P1, PT, R57, R20.reuse, RZ ;  /* 0x0000001439387210 */ /* 0x080fe20007f3e0ff */
[C---:B------:R-:W-:Y:S01]  /*1400*/  VIADD R75, R143.reuse, 0xffffffe6 ;  /* 0xffffffe68f4b7836 */ /* 0x040fe20000000000 */
[----:B------:R-:W-:Y:S01]  /*1410*/  ISETP.GE.U32.AND P4, PT, R0, 0x7fffffdf, PT ;  /* 0x7fffffdf0000780c */ /* 0x000fe20003f86070 */
[----:B------:R-:W-:Y:S01]  /*1420*/  VIADD R0, R143, 0xfffffffb ;  /* 0xfffffffb8f007836 */ /* 0x000fe20000000000 */
[-C--:B------:R-:W-:Y:S01]  /*1430*/  LEA.HI.X.SX32 R57, R168, R21.reuse, 0x2, P1 ;  /* 0x00000015a8397211 */ /* 0x080fe200008f16ff */
[----:B----4-:R-:W-:Y:S01]  /*1440*/  VOTEU.ALL UP0, P0 ;  /* 0x0000000000ff7886 */ /* 0x010fe20000000000 */
[-C--:B------:R-:W-:Y:S01]  /*1450*/  IADD3 R60, P1, PT, R61, R20.reuse, RZ ;  /* 0x000000143d3c7210 */ /* 0x080fe20007f3e0ff */
[----:B------:R-:W-:Y:S01]  /*1460*/  VOTEU.ALL UP1, P0 ;  /* 0x0000000000ff7886 */ /* 0x000fe20000020000 */
[C---:B------:R-:W-:Y:S01]  /*1470*/  VIADD R74, R143.reuse, 0xffffffe7 ;  /* 0xffffffe78f4a7836 */ /* 0x040fe20000000000 */
[----:B------:R-:W-:Y:S01]  /*1480*/  LOP3.LUT R91, R26, 0x38, RZ, 0xfc, !PT ;  /* 0x000000381a5b7812 */ /* 0x000fe200078efcff */
[C---:B------:R-:W-:Y:S01]  /*1490*/  VIADD R78, R143.reuse, 0xfffffff6 ;  /* 0xfffffff68f4e7836 */ /* 0x040fe20000000000 */
[----:B------:R-:W-:Y:S01]  /*14a0*/  LEA.HI.X.SX32 R61, R170, R21, 0x2, P1 ;  /* 0x00000015aa3d7211 */ /* 0x000fe200008f16ff */
[----:B------:R-:W-:Y:S01]  /*14b0*/  VIADD R79, R143, 0xffffffe3 ;  /* 0xffffffe38f4f7836 */ /* 0x000fe20000000000 */
[----:B------:R-:W-:Y:S01]  /*14c0*/  IADD3 R64, P1, PT, R65, R20, RZ ;  /* 0x0000001441407210 */ /* 0x000fe20007f3e0ff */
[----:B------:R-:W-:Y:S01]  /*14d0*/  VIADD R85, R143, 0xffffffef ;  /* 0xffffffef8f557836 */ /* 0x000fe20000000000 */
[----:B------:R-:W-:-:S04]  /*14e0*/  @!UP0 UIADD3 UR6, UPT, UPT, -UR4, 0x100000, URZ ;  /* 0x0010000004068890 */ /* 0x000fc8000fffe1ff */
[----:B------:R-:W-:Y:S02]  /*14f0*/  @!UP0 USHF.L.U32 UR7, UR6, 0xb, URZ ;  /* 0x0000000b06078899 */ /* 0x000fe400080006ff */
[----:B------:R-:W-:Y:S01]  /*1500*/  @!UP0 USHF.L.U32 UR6, UR6, 0x1, URZ ;  /* 0x0000000106068899 */ /* 0x000fe200080006ff */
[C---:B------:R-:W-:Y:S01]  /*1510*/  VIADD R165, R143.reuse, 0x1f ;  /* 0x0000001f8fa57836 */ /* 0x040fe20000000000 */
[----:B------:R-:W-:Y:S01]  /*1520*/  LEA.HI.X.SX32 R65, R174, R21, 0x2, P1 ;  /* 0x00000015ae417211 */ /* 0x000fe200008f16ff */
[----:B------:R-:W-:Y:S01]  /*1530*/  VIADD R163, R143, 0xffffffc0 ;  /* 0xffffffc08fa37836 */ /* 0x000fe20000000000 */
[----:B------:R-:W-:Y:S01]  /*1540*/  BAR.SYNC.DEFER_BLOCKING 0x0 ;  /* 0x0000000000007b1d */ /* 0x000fe20000010000 */
[----:B------:R-:W-:Y:S01]  /*1550*/  IADD3 R68, P1, PT, R69, R20, RZ ;  /* 0x0000001445447210 */ /* 0x000fe20007f3e0ff */
[----:B------:R-:W-:Y:S01]  /*1560*/  IMAD.SHL.U32 R171, R2, 0x20, RZ ;  /* 0x0000002002ab7824 */ /* 0x000fe200078e00ff */
[----:B------:R-:W-:-:S04]  /*1570*/  @!UP0 UIADD3 UR4, UPT, UPT, -UR4, 0x100000, URZ ;  /* 0x0010000004048890 */ /* 0x000fc8000fffe1ff */
[----:B------:R-:W-:Y:S02]  /*1580*/  @!UP0 USHF.L.U32 UR5, UR4, 0xb, URZ ;  /* 0x0000000b04058899 */ /* 0x000fe400080006ff */
[----:B------:R-:W-:Y:S02]  /*1590*/  @!UP0 USHF.L.U32 UR4, UR4, 0x1, URZ ;  /* 0x0000000104048899 */ /* 0x000fe400080006ff */
[----:B------:R-:W-:Y:S01]  /*15a0*/  UIADD3 UR19, UPT, UPT, UR18, 0x40, URZ ;  /* 0x0000004012137890 */ /* 0x000fe2000fffe0ff */
[-C--:B------:R-:W-:Y:S01]  /*15b0*/  LEA.HI.X.SX32 R69, R176, R21.reuse, 0x2, P1 ;  /* 0x00000015b0457211 */ /* 0x080fe200008f16ff */
[----:B------:R-:W-:Y:S01]  /*15c0*/  VOTEU.ALL UP0, P0 ;  /* 0x0000000000ff7886 */ /* 0x000fe20000000000 */
[----:B------:R-:W-:Y:S01]  /*15d0*/  IADD3 R72, P1, PT, R73, R20, RZ ;  /* 0x0000001449487210 */ /* 0x000fe20007f3e0ff */
[----:B------:R-:W-:Y:S01]  /*15e0*/  IMAD.SHL.U32 R129, R171, 0x4, RZ ;  /* 0x00000004ab817824 */ /* 0x000fe200078e00ff */
[----:B------:R-:W-:Y:S01]  /*15f0*/  LOP3.LUT R122, R128, 0x1f, RZ, 0xc0, !PT ;  /* 0x0000001f807a7812 */ /* 0x000fe200078ec0ff */
[----:B------:R-:W-:Y:S01]  /*1600*/  VIADD R177, R143, 0xffffffbc ;  /* 0xffffffbc8fb17836 */ /* 0x000fe20000000000 */
[----:B------:R-:W-:-:S02]  /*1610*/  LEA.HI.X.SX32 R73, R180, R21, 0x2, P1 ;  /* 0x00000015b4497211 */ /* 0x000fc400008f16ff */
[-C--:B------:R-:W-:Y:S01]  /*1620*/  IADD3 R80, P1, PT, R81, R20.reuse, RZ ;  /* 0x0000001451507210 */ /* 0x080fe20007f3e0ff */
[----:B------:R-:W-:Y:S01]  /*1630*/  IMAD R167, R122, R3, RZ ;  /* 0x000000037aa77224 */ /* 0x000fe200078e02ff */
[----:B------:R-:W-:Y:S01]  /*1640*/  ISETP.GT.AND P6, PT, R165, 0x1f, PT ;  /* 0x0000001fa500780c */ /* 0x000fe20003fc4270 */
[----:B------:R-:W-:Y:S01]  /*1650*/  IMAD.SHL.U32 R3, R3, 0x20, RZ ;  /* 0x0000002003037824 */ /* 0x000fe200078e00ff */
[-C--:B------:R-:W-:Y:S02]  /*1660*/  LEA.HI.X.SX32 R81, R152, R21.reuse, 0x2, P1 ;  /* 0x0000001598517211 */ /* 0x080fe400008f16ff */
[-C--:B------:R-:W-:Y:S02]  /*1670*/  IADD3 R82, P1, PT, R83, R20.reuse, RZ ;  /* 0x0000001453527210 */ /* 0x080fe40007f3e0ff */
[----:B------:R-:W-:Y:S02]  /*1680*/  SHF.R.S32.HI R130, RZ, 0x1f, R171 ;  /* 0x0000001fff827819 */ /* 0x000fe400000114ab */
[----:B------:R-:W-:Y:S01]  /*1690*/  LEA.HI.X.SX32 R83, R182, R21, 0x2, P1 ;  /* 0x00000015b6537211 */ /* 0x000fe200008f16ff */
[----:B------:R-:W2:Y:S02]  /*16a0*/  FENCE.VIEW.ASYNC.S ;  /* 0x00000000000073c6 */ /* 0x000ea40000000000 */
[----:B--2---:R-:W2:Y:S02]  /*16b0*/  @!UP0 SYNCS.EXCH.64 URZ, [UR8], UR6 ;  /* 0x0000000608ff85b2 */ /* 0x004ea40008000100 */
[----:B--2---:R-:W-:Y:S01]  /*16c0*/  BAR.SYNC.DEFER_BLOCKING 0x0 ;  /* 0x0000000000007b1d */ /* 0x004fe20000010000 */
[----:B------:R-:W-:-:S02]  /*16d0*/  IADD3 R110, P1, PT, R111, R20, RZ ;  /* 0x000000146f6e7210 */ /* 0x000fc40007f3e0ff */
[----:B------:R-:W-:Y:S02]  /*16e0*/  SHF.L.U64.HI R131, R171, 0x2, R130 ;  /* 0x00000002ab837819 */ /* 0x000fe40000010282 */
[----:B------:R-:W-:Y:S02]  /*16f0*/  LEA.HI.X.SX32 R111, R184, R21, 0x2, P1 ;  /* 0x00000015b86f7211 */ /* 0x000fe400008f16ff */
[----:B------:R-:W-:-:S04]  /*1700*/  IADD3 R114, P1, PT, R115, R20, RZ ;  /* 0x0000001473727210 */ /* 0x000fc80007f3e0ff */
[----:B------:R-:W-:Y:S02]  /*1710*/  LEA.HI.X.SX32 R115, R186, R21, 0x2, P1 ;  /* 0x00000015ba737211 */ /* 0x000fe400008f16ff */
[----:B------:R-:W-:Y:S01]  /*1720*/  ISETP.GE.U32.AND P1, PT, R0, 0x7fffffdc, PT ;  /* 0x7fffffdc0000780c */ /* 0x000fe20003f26070 */
[C---:B------:R-:W-:Y:S01]  /*1730*/  VIADD R0, R143.reuse, 0xfffffffa ;  /* 0xfffffffa8f007836 */ /* 0x040fe20000000000 */
[----:B------:R2:W5:Y:S02]  /*1740*/  @!UP1 SYNCS.EXCH.64 URZ, [UR10+0xe008], UR4 ;  /* 0x00e008040aff95b2 */ /* 0x0005640008000100 */
[----:B------:R-:W-:Y:S01]  /*1750*/  @!PT LDS RZ, [RZ] ;  /* 0x00000000fffff984 */ /* 0x000fe20000000800 */
[----:B------:R-:W-:Y:S01]  /*1760*/  @!PT LDS RZ, [RZ] ;  /* 0x00000000fffff984 */ /* 0x000fe20000000800 */
[----:B------:R-:W-:Y:S01]  /*1770*/  @!PT LDS RZ, [RZ] ;  /* 0x00000000fffff984 */ /* 0x000fe20000000800 */
[----:B-----5:R3:W-:Y:S02]  /*1780*/  LDGSTS.E [R161], desc[UR16][R20.64], !P2 ;  /* 0x0000000014a17fae */ /* 0x0207e4000d1a1010 */
[----:B------:R-:W-:Y:S01]  /*1790*/  ISETP.GE.U32.AND P2, PT, R0, 0x7fffffdb, PT ;  /* 0x7fffffdb0000780c */ /* 0x000fe20003f46070 */
[----:B------:R-:W-:Y:S01]  /*17a0*/  VIADD R0, R143, 0xfffffff8 ;  /* 0xfffffff88f007836 */ /* 0x000fe20000000000 */
[----:B------:R4:W-:Y:S01]  /*17b0*/  LDGSTS.E [R161+0x4], desc[UR16][R18.64], !P4 ;  /* 0x0000400012a17fae */ /* 0x0009e2000e1a1010 */
[----:B------:R-:W-:Y:S01]  /*17c0*/  ISETP.GE.U32.AND P4, PT, R25, 0x7fffffda, PT ;  /* 0x7fffffda1900780c */ /* 0x000fe20003f86070 */
[----:B------:R-:W-:-:S02]  /*17d0*/  VIADD R25, R143, 0xfffffff7 ;  /* 0xfffffff78f197836 */ /* 0x000fc40000000000 */
[----:B------:R5:W-:Y:S01]  /*17e0*/  LDGSTS.E [R161+0x8], desc[UR16][R16.64], !P5 ;  /* 0x0000800010a17fae */ /* 0x000be2000e9a1010 */
[----:B------:R-:W-:Y:S01]  /*17f0*/  ISETP.GE.U32.AND P5, PT, R0, 0x7fffffd9, PT ;  /* 0x7fffffd90000780c */ /* 0x000fe20003fa6070 */
[----:B------:R-:W-:Y:S01]  /*1800*/  VIADD R0, R143, 0xffffffed ;  /* 0xffffffed8f007836 */ /* 0x000fe20000000000 */
[----:B--2---:R-:W2:Y:S01]  /*1810*/  LDCU UR4, c[0x0][0x3b0] ;  /* 0x00007600ff0477ac */ /* 0x004ea20008000800 */
[----:B------:R1:W-:Y:S01]  /*1820*/  LDGSTS.E [R161+0xc], desc[UR16][R14.64], !P3 ;  /* 0x0000c0000ea17fae */ /* 0x0003e2000d9a1010 */
[----:B------:R-:W-:Y:S01]  /*1830*/  ISETP.GE.U32.AND P3, PT, R25, 0x7fffffd8, PT ;  /* 0x7fffffd81900780c */ /* 0x000fe20003f66070 */
[----:B------:R-:W-:Y:S02]  /*1840*/  VIADD R25, R143, 0xffffffec ;  /* 0xffffffec8f197836 */ /* 0x000fe40000000000 */
[----:B------:R1:W-:Y:S01]  /*1850*/  LDGSTS.E [R161+0x10], desc[UR16][R12.64], !P1 ;  /* 0x000100000ca17fae */ /* 0x0003e2000c9a1010 */
[----:B---3--:R-:W-:Y:S02]  /*1860*/  IMAD.WIDE R20, R171, 0x4, R20 ;  /* 0x00000004ab147825 */ /* 0x008fe400078e0214 */
[----:B------:R-:W-:Y:S01]  /*1870*/  ISETP.GE.U32.AND P1, PT, R25, 0x7fffffcd, PT ;  /* 0x7fffffcd1900780c */ /* 0x000fe20003f26070 */
[----:B------:R3:W-:Y:S01]  /*1880*/  LDGSTS.E [R161+0x14], desc[UR16][R10.64], !P2 ;  /* 0x000140000aa17fae */ /* 0x0007e2000d1a1010 */
[----:B------:R-:W-:Y:S01]  /*1890*/  ISETP.GE.U32.AND P2, PT, R0, 0x7fffffce, PT ;  /* 0x7fffffce0000780c */ /* 0x000fe20003f46070 */
[C---:B------:R-:W-:Y:S01]  /*18a0*/  VIADD R0, R143.reuse, 0xffffffee ;  /* 0xffffffee8f007836 */ /* 0x040fe20000000000 */
[----:B------:R-:W-:Y:S01]  /*18b0*/  SEL R29, RZ, 0x1, P1 ;  /* 0x00000001ff1d7807 */ /* 0x000fe20000800000 */
[----:B------:R-:W-:Y:S01]  /*18c0*/  VIADD R25, R143, 0xffffffe8 ;  /* 0xffffffe88f197836 */ /* 0x000fe20000000000 */
[----:B------:R1:W-:Y:S01]  /*18d0*/  LDGSTS.E [R161+0x18], desc[UR16][R8.64], !P4 ;  /* 0x0001800008a17fae */ /* 0x0003e2000e1a1010 */
[----:B------:R-:W-:Y:S01]  /*18e0*/  SEL R32, RZ, 0x1fffe, P2 ;  /* 0x0001fffeff207807 */ /* 0x000fe20001000000 */
[----:B----4-:R-:W-:Y:S01]  /*18f0*/  IMAD.WIDE R18, R171, 0x4, R18 ;  /* 0x00000004ab127825 */ /* 0x010fe200078e0212 */
[----:B------:R-:W-:Y:S01]  /*1900*/  ISETP.GE.U32.AND P4, PT, R0, 0x7fffffcf, PT ;  /* 0x7fffffcf0000780c */ /* 0x000fe20003f86070 */
[----:B------:R4:W-:Y:S01]  /*1910*/  LDGSTS.E [R161+0x1c], desc[UR16][R6.64], !P5 ;  /* 0x0001c00006a17fae */ /* 0x0009e2000e9a1010 */
[----:B------:R-:W-:Y:S01]  /*1920*/  ISETP.GE.U32.AND P1, PT, R25, 0x7fffffc9, PT ;  /* 0x7fffffc91900780c */ /* 0x000fe20003f26070 */
[C---:B------:R-:W-:Y:S01]  /*1930*/  VIADD R0, R143.reuse, 0xffffffe9 ;  /* 0xffffffe98f007836 */ /* 0x040fe20000000000 */
[----:B------:R-:W-:Y:S01]  /*1940*/  SEL R27, RZ, 0x4, P4 ;  /* 0x00000004ff1b7807 */ /* 0x000fe20002000000 */
[----:B------:R-:W-:Y:S01]  /*1950*/  VIADD R25, R143, 0xffffffea ;  /* 0xffffffea8f197836 */ /* 0x000fe20000000000 */
[----:B------:R-:W-:Y:S01]  /*1960*/  SEL R34, RZ, 0x1, P1 ;  /* 0x00000001ff227807 */ /* 0x000fe20000800000 */
[----:B------:R-:W-:Y:S01]  /*1970*/  IMAD.IADD R29, R29, 0x1, R32 ;  /* 0x000000011d1d7824 */ /* 0x000fe200078e0220 */
[----:B------:R-:W-:Y:S01]  /*1980*/  ISETP.GE.U32.AND P2, PT, R0, 0x7fffffca, PT ;  /* 0x7fffffca0000780c */ /* 0x000fe20003f46070 */
[----:B------:R-:W-:Y:S01]  /*1990*/  VIADD R0, R143, 0xffffffeb ;  /* 0xffffffeb8f007836 */ /* 0x000fe20000000000 */
[----:B------:R-:W-:Y:S01]  /*19a0*/  ISETP.GE.U32.AND P4, PT, R25, 0x7fffffcb, PT ;  /* 0x7fffffcb1900780c */ /* 0x000fe20003f86070 */
[C---:B------:R-:W-:Y:S01]  /*19b0*/  VIADD R25, R143.reuse, 0xffffffe5 ;  /* 0xffffffe58f197836 */ /* 0x040fe20000000000 */
[----:B------:R-:W-:Y:S01]  /*19c0*/  SEL R35, RZ, 0x1fffe, P2 ;  /* 0x0001fffeff237807 */ /* 0x000fe20001000000 */
[----:B------:R-:W-:Y:S01]  /*19d0*/  VIADD R32, R143, 0xfffffff5 ;  /* 0xfffffff58f207836 */ /* 0x000fe20000000000 */
[----:B------:R-:W-:Y:S01]  /*19e0*/  ISETP.GE.U32.AND P1, PT, R0, 0x7fffffcc, PT ;  /* 0x7fffffcc0000780c */ /* 0x000fe20003f26070 */
[----:B------:R1:W-:Y:S01]  /*19f0*/  LDGSTS.E [R161+0x20], desc[UR16][R4.64], !P3 ;  /* 0x0002000004a17fae */ /* 0x0003e2000d9a1010 */
[----:B------:R-:W-:Y:S01]  /*1a00*/  SEL R0, RZ, 0x4, P4 ;  /* 0x00000004ff007807 */ /* 0x000fe20002000000 */
[----:B------:R-:W-:Y:S01]  /*1a10*/  IMAD.IADD R34, R34, 0x1, R35 ;  /* 0x0000000122227824 */ /* 0x000fe200078e0223 */
[----:B------:R-:W-:Y:S01]  /*1a20*/  ISETP.GE.U32.AND P4, PT, R25, 0x7fffffc6, PT ;  /* 0x7fffffc61900780c */ /* 0x000fe20003f86070 */
[----:B------:R-:W-:Y:S01]  /*1a30*/  VIADD R25, R143, 0xffffffe1 ;  /* 0xffffffe18f197836 */ /* 0x000fe20000000000 */
[----:B------:R-:W-:Y:S01]  /*1a40*/  ISETP.GE.U32.AND P2, PT, R31, 0x7fffffc5, PT ;  /* 0x7fffffc51f00780c */ /* 0x000fe20003f46070 */
[----:B-----5:R-:W-:Y:S01]  /*1a50*/  IMAD.WIDE R16, R171, 0x4, R16 ;  /* 0x00000004ab107825 */ /* 0x020fe200078e0210 */
[----:B------:R-:W-:-:S02]  /*1a60*/  SEL R31, RZ, 0x7fff8, P1 ;  /* 0x0007fff8ff1f7807 */ /* 0x000fc40000800000 */
[----:B------:R-:W-:Y:S01]  /*1a70*/  ISETP.GE.U32.AND P1, PT, R75, 0x7fffffc7, PT ;  /* 0x7fffffc74b00780c */ /* 0x000fe20003f26070 */
[----:B------:R-:W-:Y:S01]  /*1a80*/  VIADD R75, R143, 0xffffffe2 ;  /* 0xffffffe28f4b7836 */ /* 0x000fe20000000000 */
[----:B------:R-:W-:Y:S01]  /*1a90*/  SEL R77, RZ, 0x1fffe, P4 ;  /* 0x0001fffeff4d7807 */ /* 0x000fe20002000000 */
[----:B-1----:R-:W-:Y:S01]  /*1aa0*/  IMAD.WIDE R14, R171, 0x4, R14 ;  /* 0x00000004ab0e7825 */ /* 0x002fe200078e020e */
[----:B------:R-:W-:Y:S02]  /*1ab0*/  SEL R76, RZ, 0x1, P2 ;  /* 0x00000001ff4c7807 */ /* 0x000fe40001000000 */
[----:B------:R-:W-:Y:S01]  /*1ac0*/  ISETP.GE.U32.AND P4, PT, R25, 0x7fffffc2, PT ;  /* 0x7fffffc21900780c */ /* 0x000fe20003f86070 */
[----:B------:R-:W-:Y:S01]  /*1ad0*/  VIADD R25, R143, 0xffffffe0 ;  /* 0xffffffe08f197836 */ /* 0x000fe20000000000 */
[----:B------:R-:W-:Y:S01]  /*1ae0*/  ISETP.GE.U32.AND P2, PT, R74, 0x7fffffc8, PT ;  /* 0x7fffffc84a00780c */ /* 0x000fe20003f46070 */
[----:B------:R-:W-:Y:S01]  /*1af0*/  IMAD.IADD R76, R76, 0x1, R77 ;  /* 0x000000014c4c7824 */ /* 0x000fe200078e024d */
[----:B------:R-:W-:Y:S01]  /*1b00*/  SEL R74, RZ, 0x4, P1 ;  /* 0x00000004ff4a7807 */ /* 0x000fe20000800000 */
[----:B------:R-:W-:Y:S01]  /*1b10*/  IMAD.WIDE R12, R171, 0x4, R12 ;  /* 0x00000004ab0c7825 */ /* 0x000fe200078e020c */
[----:B------:R-:W-:-:S02]  /*1b20*/  ISETP.GE.U32.AND P1, PT, R75, 0x7fffffc3, PT ;  /* 0x7fffffc34b00780c */ /* 0x000fc40003f26070 */
[----:B------:R-:W-:Y:S01]  /*1b30*/  SEL R75, RZ, 0x7fff8, P2 ;  /* 0x0007fff8ff4b7807 */ /* 0x000fe20001000000 */
[----:B---3--:R-:W-:Y:S01]  /*1b40*/  IMAD.WIDE R10, R171, 0x4, R10 ;  /* 0x00000004ab0a7825 */ /* 0x008fe200078e020a */
[----:B------:R-:W-:Y:S02]  /*1b50*/  ISETP.GE.U32.AND P2, PT, R25, 0x7fffffc1, PT ;  /* 0x7fffffc11900780c */ /* 0x000fe40003f46070 */
[----:B------:R-:W-:Y:S01]  /*1b60*/  SEL R84, RZ, 0x1fffe, P4 ;  /* 0x0001fffeff547807 */ /* 0x000fe20002000000 */
[C---:B------:R-:W-:Y:S01]  /*1b70*/  IMAD.WIDE R8, R171.reuse, 0x4, R8 ;  /* 0x00000004ab087825 */ /* 0x040fe200078e0208 */
[----:B------:R-:W-:Y:S02]  /*1b80*/  ISETP.GE.U32.AND P4, PT, R78, 0x7fffffd7, PT ;  /* 0x7fffffd74e00780c */ /* 0x000fe40003f86070 */
[----:B------:R-:W-:Y:S01]  /*1b90*/  SEL R78, RZ, 0x4, P1 ;  /* 0x00000004ff4e7807 */ /* 0x000fe20000800000 */
[----:B----4-:R-:W-:Y:S01]  /*1ba0*/  IMAD.WIDE R6, R171, 0x4, R6 ;  /* 0x00000004ab067825 */ /* 0x010fe200078e0206 */
[----:B------:R-:W-:-:S02]  /*1bb0*/  ISETP.GE.U32.AND P1, PT, R79, 0x7fffffc4, PT ;  /* 0x7fffffc44f00780c */ /* 0x000fc40003f26070 */
[----:B------:R-:W-:Y:S01]  /*1bc0*/  SEL R79, RZ, 0x1, P2 ;  /* 0x00000001ff4f7807 */ /* 0x000fe20001000000 */
[----:B------:R-:W-:Y:S01]  /*1bd0*/  IMAD.WIDE R4, R171, 0x4, R4 ;  /* 0x00000004ab047825 */ /* 0x000fe200078e0204 */
[----:B------:R-:W-:Y:S02]  /*1be0*/  LOP3.LUT R34, R34, 0x3, RZ, 0xc0, !PT ;  /* 0x0000000322227812 */ /* 0x000fe400078ec0ff */
[----:B------:R-:W-:Y:S01]  /*1bf0*/  SEL R35, RZ, 0x7fff8, P1 ;  /* 0x0007fff8ff237807 */ /* 0x000fe20000800000 */
[----:B------:R-:W-:Y:S01]  /*1c00*/  IMAD.IADD R79, R79, 0x1, R84 ;  /* 0x000000014f4f7824 */ /* 0x000fe200078e0254 */
[----:B------:R-:W-:Y:S01]  /*1c10*/  IADD3 R31, PT, PT, R34, R31, R0 ;  /* 0x0000001f221f7210 */ /* 0x000fe20007ffe000 */
[----:B------:R1:W-:Y:S01]  /*1c20*/  LDGSTS.E [R161+0x24], desc[UR16][R36.64], !P4 ;  /* 0x0002400024a17fae */ /* 0x0003e2000e1a1010 */
[----:B------:R-:W-:Y:S02]  /*1c30*/  ISETP.GE.U32.AND P1, PT, R85, 0x7fffffd0, PT ;  /* 0x7fffffd05500780c */ /* 0x000fe40003f26070 */
[----:B------:R-:W-:Y:S01]  /*1c40*/  LOP3.LUT R79, R79, 0x3, RZ, 0xc0, !PT ;  /* 0x000000034f4f7812 */ /* 0x000fe200078ec0ff */
[----:B------:R-:W-:Y:S01]  /*1c50*/  IMAD.SHL.U32 R31, R31, 0x100, RZ ;  /* 0x000001001f1f7824 */ /* 0x000fe200078e00ff */
[----:B------:R-:W-:-:S02]  /*1c60*/  LOP3.LUT R76, R76, 0x3, RZ, 0xc0, !PT ;  /* 0x000000034c4c7812 */ /* 0x000fc400078ec0ff */
[----:B------:R-:W-:Y:S02]  /*1c70*/  IADD3 R35, PT, PT, R79, R35, R78 ;  /* 0x000000234f237210 */ /* 0x000fe40007ffe04e */
[----:B------:R-:W-:Y:S02]  /*1c80*/  SEL R0, RZ, 0x7fff8, P1 ;  /* 0x0007fff8ff007807 */ /* 0x000fe40000800000 */
[----:B------:R-:W-:Y:S01]  /*1c90*/  LOP3.LUT R29, R29, 0x3, RZ, 0xc0, !PT ;  /* 0x000000031d1d7812 */ /* 0x000fe200078ec0ff */
[----:B-1----:R-:W-:Y:S01]  /*1ca0*/  IMAD.WIDE R36, R171, 0x4, R36 ;  /* 0x00000004ab247825 */ /* 0x002fe200078e0224 */
[----:B------:R-:W-:Y:S02]  /*1cb0*/  IADD3 R74, PT, PT, R76, R75, R74 ;  /* 0x0000004b4c4a7210 */ /* 0x000fe40007ffe04a */
[----:B------:R-:W-:Y:S02]  /*1cc0*/  LOP3.LUT R35, R35, 0xf, RZ, 0xc0, !PT ;  /* 0x0000000f23237812 */ /* 0x000fe400078ec0ff */
[----:B------:R-:W-:Y:S01]  /*1cd0*/  IADD3 R0, PT, PT, R29, R0, R27 ;  /* 0x000000001d007210 */ /* 0x000fe20007ffe01b */
[----:B------:R-:W-:Y:S01]  /*1ce0*/  VIADD R29, R143, 0xfffffff4 ;  /* 0xfffffff48f1d7836 */ /* 0x000fe20000000000 */
[----:B------:R-:W-:Y:S01]  /*1cf0*/  LOP3.LUT R27, R31, 0xf00, RZ, 0xe2, !PT ;  /* 0x00000f001f1b7812 */ /* 0x000fe200078ee2ff */
[----:B------:R-:W-:Y:S01]  /*1d00*/  IMAD R35, R74, 0x10, R35 ;  /* 0x000000104a237824 */ /* 0x000fe200078e0223 */
[----:B------:R-:W-:-:S02]  /*1d10*/  ISETP.GE.U32.AND P1, PT, R32, 0x7fffffd6, PT ;  /* 0x7fffffd62000780c */ /* 0x000fc40003f26070 */
[----:B------:R-:W-:Y:S01]  /*1d20*/  ISETP.GE.U32.AND P5, PT, R29, 0x7fffffd5, PT ;  /* 0x7fffffd51d00780c */ /* 0x000fe20003fa6070 */
[----:B------:R-:W-:Y:S01]  /*1d30*/  IMAD R27, R0, 0x1000, R27 ;  /* 0x00001000001b7824 */ /* 0x000fe200078e021b */
[----:B------:R-:W-:Y:S01]  /*1d40*/  LOP3.LUT R32, R35, 0xff, RZ, 0xc0, !PT ;  /* 0x000000ff23207812 */ /* 0x000fe200078ec0ff */
[----:B------:R-:W-:Y:S01]  /*1d50*/  VIADD R0, R143, 0xfffffff3 ;  /* 0xfffffff38f007836 */ /* 0x000fe20000000000 */
[C---:B------:R-:W-:Y:S02]  /*1d60*/  LOP3.LUT R35, R26.reuse, 0x8, RZ, 0xfc, !PT ;  /* 0x000000081a237812 */ /* 0x040fe400078efcff */
[----:B------:R-:W-:Y:S01]  /*1d70*/  LOP3.LUT R75, R26, 0xc, RZ, 0xfc, !PT ;  /* 0x0000000c1a4b7812 */ /* 0x000fe200078efcff */
[----:B------:R-:W-:Y:S01]  /*1d80*/  IMAD.IADD R32, R27, 0x1, R32 ;  /* 0x000000011b207824 */ /* 0x000fe200078e0220 */
[----:B------:R-:W-:Y:S01]  /*1d90*/  ISETP.GE.U32.AND P3, PT, R0, 0x7fffffd4, PT ;  /* 0x7fffffd40000780c */ /* 0x000fe20003f66070 */
[C---:B------:R-:W-:Y:S01]  /*1da0*/  VIADD R0, R143.reuse, 0xfffffff2 ;  /* 0xfffffff28f007836 */ /* 0x040fe20000000000 */
[----:B------:R-:W-:Y:S01]  /*1db0*/  IABS R34, R75 ;  /* 0x0000004b00227213 */ /* 0x000fe20000000000 */
[----:B------:R-:W-:Y:S01]  /*1dc0*/  VIADD R27, R143, 0xfffffff1 ;  /* 0xfffffff18f1b7836 */ /* 0x000fe20000000000 */
[----:B------:R1:W-:Y:S01]  /*1dd0*/  LDGSTS.E [R161+0x28], desc[UR16][R38.64], !P1 ;  /* 0x0002800026a17fae */ /* 0x0003e2000c9a1010 */
[----:B------:R-:W-:-:S02]  /*1de0*/  LOP3.LUT R77, R26, 0x14, RZ, 0xfc, !PT ;  /* 0x000000141a4d7812 */ /* 0x000fc400078efcff */
[----:B------:R-:W-:Y:S01]  /*1df0*/  ISETP.GE.U32.AND P4, PT, R0, 0x7fffffd3, PT ;  /* 0x7fffffd30000780c */ /* 0x000fe20003f86070 */
[----:B------:R3:W-:Y:S01]  /*1e00*/  LDGSTS.E [R161+0x2c], desc[UR16][R40.64], !P5 ;  /* 0x0002c00028a17fae */ /* 0x0007e2000e9a1010 */
[----:B------:R-:W-:Y:S01]  /*1e10*/  ISETP.GE.U32.AND P1, PT, R27, 0x7fffffd2, PT ;  /* 0x7fffffd21b00780c */ /* 0x000fe20003f26070 */
[----:B------:R-:W-:Y:S01]  /*1e20*/  VIADD R27, R143, 0xfffffff0 ;  /* 0xfffffff08f1b7836 */ /* 0x000fe20000000000 */
[----:B------:R-:W-:Y:S02]  /*1e30*/  LOP3.LUT R0, R32, 0xffff, RZ, 0xc0, !PT ;  /* 0x0000ffff20007812 */ /* 0x000fe400078ec0ff */
[----:B------:R4:W-:Y:S01]  /*1e40*/  LDGSTS.E [R161+0x30], desc[UR16][R42.64], !P3 ;  /* 0x000300002aa17fae */ /* 0x0009e2000d9a1010 */
[----:B------:R-:W-:Y:S02]  /*1e50*/  IABS R32, R35 ;  /* 0x0000002300207213 */ /* 0x000fe40000000000 */
[----:B------:R-:W-:Y:S01]  /*1e60*/  ISETP.GE.U32.AND P5, PT, R27, 0x7fffffd1, PT ;  /* 0x7fffffd11b00780c */ /* 0x000fe20003fa6070 */
[----:B-1----:R-:W-:Y:S01]  /*1e70*/  IMAD.WIDE R38, R171, 0x4, R38 ;  /* 0x00000004ab267825 */ /* 0x002fe200078e0226 */
[----:B------:R-:W-:-:S02]  /*1e80*/  SHF.R.U32.HI R27, RZ, 0xf, R0 ;  /* 0x0000000fff1b7819 */ /* 0x000fc40000011600 */
[----:B------:R1:W-:Y:S01]  /*1e90*/  LDGSTS.E [R161+0x34], desc[UR16][R44.64], !P4 ;  /* 0x000340002ca17fae */ /* 0x0003e2000e1a1010 */
[----:B------:R-:W-:Y:S01]  /*1ea0*/  SHF.R.U32.HI R29, RZ, 0xd, R0 ;  /* 0x0000000dff1d7819 */ /* 0x000fe20000011600 */
[----:B---3--:R-:W-:Y:S01]  /*1eb0*/  IMAD.WIDE R40, R171, 0x4, R40 ;  /* 0x00000004ab287825 */ /* 0x008fe200078e0228 */
[----:B------:R-:W-:Y:S01]  /*1ec0*/  LOP3.LUT P4, RZ, R27, 0x1, RZ, 0xc0, !PT ;  /* 0x000000011bff7812 */ /* 0x000fe2000788c0ff */
[----:B------:R3:W-:Y:S01]  /*1ed0*/  LDGSTS.E [R161+0x38], desc[UR16][R46.64], !P1 ;  /* 0x000380002ea17fae */ /* 0x0007e2000c9a1010 */
[----:B------:R-:W-:Y:S01]  /*1ee0*/  SHF.R.U32.HI R27, RZ, 0xe, R0 ;  /* 0x0000000eff1b7819 */ /* 0x000fe20000011600 */
[----:B----4-:R-:W-:Y:S01]  /*1ef0*/  IMAD.WIDE R42, R171, 0x4, R42 ;  /* 0x00000004ab2a7825 */ /* 0x010fe200078e022a */
[----:B------:R-:W-:Y:S02]  /*1f00*/  LOP3.LUT P3, RZ, R29, 0x1, RZ, 0xc0, !PT ;  /* 0x000000011dff7812 */ /* 0x000fe4000786c0ff */
[----:B------:R4:W-:Y:S01]  /*1f10*/  LDGSTS.E [R161+0x3c], desc[UR16][R48.64], !P5 ;  /* 0x0003c00030a17fae */ /* 0x0009e2000e9a1010 */
[----:B------:R-:W-:Y:S01]  /*1f20*/  LOP3.LUT P1, RZ, R27, 0x1, RZ, 0xc0, !PT ;  /* 0x000000011bff7812 */ /* 0x000fe2000782c0ff */
[----:B------:R-:W-:Y:S01]  /*1f30*/  IMAD.HI.U32 R27, R24, R32, RZ ;  /* 0x00000020181b7227 */ /* 0x000fe200078e00ff */
[----:B------:R-:W-:-:S02]  /*1f40*/  ISETP.GT.U32.AND P5, PT, R23, R28, PT ;  /* 0x0000001c1700720c */ /* 0x000fc40003fa4070 */
[--C-:B------:R-:W-:Y:S01]  /*1f50*/  SHF.R.U32.HI R31, RZ, 0xc, R0.reuse ;  /* 0x0000000cff1f7819 */ /* 0x100fe20000011600 */
[----:B------:R-:W-:Y:S01]  /*1f60*/  IMAD.HI.U32 R29, R24, R34, RZ ;  /* 0x00000022181d7227 */ /* 0x000fe200078e00ff */
[----:B------:R5:W-:Y:S01]  /*1f70*/  LDGSTS.E [R161+0x40], desc[UR16][R50.64], P4 ;  /* 0x0004000032a17fae */ /* 0x000be2000a1a1010 */
[----:B------:R-:W-:Y:S02]  /*1f80*/  ISETP.GT.U32.AND P4, PT, R23, R30, PT ;  /* 0x0000001e1700720c */ /* 0x000fe40003f84070 */
[----:B------:R-:W-:Y:S01]  /*1f90*/  IMAD.MOV R27, RZ, RZ, -R27 ;  /* 0x000000ffff1b7224 */ /* 0x000fe200078e0a1b */
[----:B------:R-:W-:Y:S01]  /*1fa0*/  LOP3.LUT R79, R26, 0x18, RZ, 0xfc, !PT ;  /* 0x000000181a4f7812 */ /* 0x000fe200078efcff */
[----:B------:R-:W-:Y:S01]  /*1fb0*/  IMAD.MOV R29, RZ, RZ, -R29 ;  /* 0x000000ffff1d7224 */ /* 0x000fe200078e0a1d */
[----:B------:R-:W-:Y:S01]  /*1fc0*/  IABS R76, R77 ;  /* 0x0000004d004c7213 */ /* 0x000fe20000000000 */
[----:B------:R1:W-:Y:S01]  /*1fd0*/  LDGSTS.E [R161+0x44], desc[UR16][R52.64], P1 ;  /* 0x0004400034a17fae */ /* 0x0003e200089a1010 */
[----:B------:R-:W-:Y:S01]  /*1fe0*/  LOP3.LUT P1, RZ, R31, 0x1, RZ, 0xc0, !PT ;  /* 0x000000011fff7812 */ /* 0x000fe2000782c0ff */
[--C-:B------:R-:W-:Y:S01]  /*1ff0*/  @!P5 IMAD.IADD R28, R28, 0x1, -R23.reuse ;  /* 0x000000011c1cd824 */ /* 0x100fe200078e0a17 */
[----:B------:R-:W-:Y:S01]  /*2000*/  SHF.R.U32.HI R31, RZ, 0xb, R0 ;  /* 0x0000000bff1f7819 */ /* 0x000fe20000011600 */
[----:B------:R1:W-:Y:S01]  /*2010*/  LDGSTS.E [R161+0x48], desc[UR16][R54.64], P3 ;  /* 0x0004800036a17fae */ /* 0x0003e200099a1010 */
[C---:B------:R-:W-:Y:S01]  /*2020*/  IMAD R32, R23.reuse, R27, R32 ;  /* 0x0000001b17207224 */ /* 0x040fe200078e0220 */
[----:B------:R-:W-:Y:S01]  /*2030*/  SHF.R.U32.HI R27, RZ, 0xa, R0 ;  /* 0x0000000aff1b7819 */ /* 0x000fe20000011600 */
[----:B------:R-:W-:Y:S01]  /*2040*/  @!P4 IMAD.IADD R30, R30, 0x1, -R23 ;  /* 0x000000011e1ec824 */ /* 0x000fe200078e0a17 */
[C---:B------:R-:W-:Y:S01]  /*2050*/  ISETP.GT.U32.AND P5, PT, R23.reuse, R28, PT ;  /* 0x0000001c1700720c */ /* 0x040fe20003fa4070 */
[----:B------:R-:W-:Y:S01]  /*2060*/  IMAD R34, R23, R29, R34 ;  /* 0x0000001d17227224 */ /* 0x000fe200078e0222 */
[----:B------:R-:W-:Y:S01]  /*2070*/  LOP3.LUT P3, RZ, R31, 0x1, RZ, 0xc0, !PT ;  /* 0x000000011fff7812 */ /* 0x000fe2000786c0ff */
[----:B------:R-:W-:Y:S01]  /*2080*/  IMAD.HI.U32 R29, R24, R76, RZ ;  /* 0x0000004c181d7227 */ /* 0x000fe200078e00ff */
[----:B------:R-:W-:-:S02]  /*2090*/  ISETP.GT.U32.AND P4, PT, R23, R30, PT ;  /* 0x0000001e1700720c */ /* 0x000fc40003f84070 */
[----:B------:R2:W-:Y:S01]  /*20a0*/  LDGSTS.E [R161+0x4c], desc[UR16][R56.64], P1 ;  /* 0x0004c00038a17fae */ /* 0x0005e200089a1010 */
[----:B------:R-:W-:Y:S01]  /*20b0*/  ISETP.GT.U32.AND P1, PT, R23, R32, PT ;  /* 0x000000201700720c */ /* 0x000fe20003f24070 */
[----:B------:R-:W-:Y:S01]  /*20c0*/  IMAD.MOV R29, RZ, RZ, -R29 ;  /* 0x000000ffff1d7224 */ /* 0x000fe200078e0a1d */
[----:B------:R-:W-:Y:S01]  /*20d0*/  LOP3.LUT R31, R26, 0x10, RZ, 0xfc, !PT ;  /* 0x000000101a1f7812 */ /* 0x000fe200078efcff */
[----:B-1----:R-:W-:Y:S01]  /*20e0*/  IMAD.WIDE R44, R171, 0x4, R44 ;  /* 0x00000004ab2c7825 */ /* 0x002fe200078e022c */
[----:B------:R-:W-:Y:S02]  /*20f0*/  IABS R78, R79 ;  /* 0x0000004f004e7213 */ /* 0x000fe40000000000 */
[----:B------:R-:W-:Y:S01]  /*2100*/  IABS R74, R31 ;  /* 0x0000001f004a7213 */ /* 0x000fe20000000000 */
[--C-:B------:R-:W-:Y:S01]  /*2110*/  @!P5 IMAD.IADD R28, R28, 0x1, -R23.reuse ;  /* 0x000000011c1cd824 */ /* 0x100fe200078e0a17 */
[----:B------:R-:W-:Y:S01]  /*2120*/  ISETP.GT.U32.AND P5, PT, R23, R34, PT ;  /* 0x000000221700720c */ /* 0x000fe20003fa4070 */
[----:B------:R1:W-:Y:S01]  /*2130*/  LDGSTS.E [R161+0x50], desc[UR16][R58.64], P3 ;  /* 0x000500003aa17fae */ /* 0x0003e200099a1010 */
[----:B------:R-:W-:Y:S01]  /*2140*/  LOP3.LUT P3, RZ, R27, 0x1, RZ, 0xc0, !PT ;  /* 0x000000011bff7812 */ /* 0x000fe2000786c0ff */
[--C-:B------:R-:W-:Y:S01]  /*2150*/  @!P4 IMAD.IADD R30, R30, 0x1, -R23.reuse ;  /* 0x000000011e1ec824 */ /* 0x100fe200078e0a17 */
[----:B------:R-:W-:Y:S01]  /*2160*/  ISETP.GE.AND P4, PT, R86, RZ, PT ;  /* 0x000000ff5600720c */ /* 0x000fe20003f86270 */
[----:B------:R-:W-:Y:S01]  /*2170*/  @!P1 IMAD.IADD R32, R32, 0x1, -R23 ;  /* 0x0000000120209824 */ /* 0x000fe200078e0a17 */
[----:B------:R-:W-:Y:S01]  /*2180*/  ISETP.GE.AND P1, PT, R26, RZ, PT ;  /* 0x000000ff1a00720c */ /* 0x000fe20003f26270 */
[----:B------:R-:W-:Y:S01]  /*2190*/  IMAD.HI.U32 R27, R24, R74, RZ ;  /* 0x0000004a181b7227 */ /* 0x000fe200078e00ff */
[----:B------:R-:W-:-:S03]  /*21a0*/  LOP3.LUT R85, R26, 0x24, RZ, 0xfc, !PT ;  /* 0x000000241a557812 */ /* 0x000fc600078efcff */
[----:B------:R-:W-:Y:S01]  /*21b0*/  IMAD.MOV R27, RZ, RZ, -R27 ;  /* 0x000000ffff1b7224 */ /* 0x000fe200078e0a1b */
[----:B------:R-:W-:Y:S01]  /*21c0*/  IABS R88, R85 ;  /* 0x0000005500587213 */ /* 0x000fe20000000000 */
[----:B------:R-:W-:Y:S01]  /*21d0*/  @!P5 IMAD.IADD R34, R34, 0x1, -R23 ;  /* 0x000000012222d824 */ /* 0x000fe200078e0a17 */
[C---:B------:R-:W-:Y:S01]  /*21e0*/  ISETP.GT.U32.AND P5, PT, R23.reuse, R32, PT ;  /* 0x000000201700720c */ /* 0x040fe20003fa4070 */
[----:B------:R1:W-:Y:S01]  /*21f0*/  LDGSTS.E [R161+0x54], desc[UR16][R60.64], P3 ;  /* 0x000540003ca17fae */ /* 0x0003e200099a1010 */
[C---:B------:R-:W-:Y:S02]  /*2200*/  IMAD R74, R23.reuse, R27, R74 ;  /* 0x0000001b174a7224 */ /* 0x040fe400078e024a */
[----:B------:R-:W-:Y:S01]  /*2210*/  ISETP.GT.U32.AND P3, PT, R23, R34, PT ;  /* 0x000000221700720c */ /* 0x000fe20003f64070 */
[----:B------:R-:W-:Y:S01]  /*2220*/  @!P4 IMAD.MOV R30, RZ, RZ, -R30 ;  /* 0x000000ffff1ec224 */ /* 0x000fe200078e0a1e */
[----:B------:R-:W-:Y:S01]  /*2230*/  ISETP.GE.AND P4, PT, R35, RZ, PT ;  /* 0x000000ff2300720c */ /* 0x000fe20003f86270 */
[----:B------:R-:W-:Y:S01]  /*2240*/  IMAD.HI.U32 R27, R24, R78, RZ ;  /* 0x0000004e181b7227 */ /* 0x000fe200078e00ff */
[----:B------:R-:W-:-:S03]  /*2250*/  LOP3.LUT R35, R26, 0x1c, RZ, 0xfc, !PT ;  /* 0x0000001c1a237812 */ /* 0x000fc600078efcff */
[----:B------:R-:W-:Y:S01]  /*2260*/  @!P1 IMAD.MOV R28, RZ, RZ, -R28 ;  /* 0x000000ffff1c9224 */ /* 0x000fe200078e0a1c */
[C---:B------:R-:W-:Y:S01]  /*2270*/  ISETP.GT.U32.AND P1, PT, R23.reuse, R74, PT ;  /* 0x0000004a1700720c */ /* 0x040fe20003f24070 */
[----:B------:R-:W-:Y:S01]  /*2280*/  IMAD.MOV R27, RZ, RZ, -R27 ;  /* 0x000000ffff1b7224 */ /* 0x000fe200078e0a1b */
[----:B------:R-:W-:Y:S01]  /*2290*/  IABS R84, R35 ;  /* 0x0000002300547213 */ /* 0x000fe20000000000 */
[C---:B------:R-:W-:Y:S02]  /*22a0*/  IMAD R76, R23.reuse, R29, R76 ;  /* 0x0000001d174c7224 */ /* 0x040fe400078e024c */
[--C-:B------:R-:W-:Y:S02]  /*22b0*/  @!P5 IMAD.IADD R32, R32, 0x1, -R23.reuse ;  /* 0x000000012020d824 */ /* 0x100fe400078e0a17 */
[C---:B------:R-:W-:Y:S01]  /*22c0*/  IMAD R78, R23.reuse, R27, R78 ;  /* 0x0000001b174e7224 */ /* 0x040fe200078e024e */
[----:B------:R-:W-:Y:S01]  /*22d0*/  ISETP.GT.U32.AND P5, PT, R23, R76, PT ;  /* 0x0000004c1700720c */ /* 0x000fe20003fa4070 */
[--C-:B------:R-:W-:Y:S01]  /*22e0*/  @!P3 IMAD.IADD R34, R34, 0x1, -R23.reuse ;  /* 0x000000012222b824 */ /* 0x100fe200078e0a17 */
[----:B------:R-:W-:Y:S01]  /*22f0*/  ISETP.GE.AND P3, PT, R75, RZ, PT ;  /* 0x000000ff4b00720c */ /* 0x000fe20003f66270 */
[----:B------:R-:W-:Y:S01]  /*2300*/  @!P4 IMAD.MOV R32, RZ, RZ, -R32 ;  /* 0x000000ffff20c224 */ /* 0x000fe200078e0a20 */
[----:B------:R-:W-:Y:S01]  /*2310*/  ISETP.GT.U32.AND P4, PT, R23, R78, PT ;  /* 0x0000004e1700720c */ /* 0x000fe20003f84070 */
[----:B------:R-:W-:Y:S01]  /*2320*/  @!P1 IMAD.IADD R74, R74, 0x1, -R23 ;  /* 0x000000014a4a9824 */ /* 0x000fe200078e0a17 */
[----:B------:R-:W-:Y:S01]  /*2330*/  LOP3.LUT R75, R26, 0x20, RZ, 0xfc, !PT ;  /* 0x000000201a4b7812 */ /* 0x000fe200078efcff */
[----:B------:R-:W-:-:S03]  /*2340*/  IMAD.HI.U32 R27, R24, R84, RZ ;  /* 0x00000054181b7227 */ /* 0x000fc600078e00ff */
[----:B------:R-:W-:Y:S01]  /*2350*/  ISETP.GT.U32.AND P1, PT, R23, R74, PT ;  /* 0x0000004a1700720c */ /* 0x000fe20003f24070 */
[----:B------:R-:W-:Y:S01]  /*2360*/  IMAD.MOV R27, RZ, RZ, -R27 ;  /* 0x000000ffff1b7224 */ /* 0x000fe200078e0a1b */
[----:B------:R-:W-:Y:S01]  /*2370*/  IABS R86, R75 ;  /* 0x0000004b00567213 */ /* 0x000fe20000000000 */
[--C-:B------:R-:W-:Y:S02]  /*2380*/  @!P5 IMAD.IADD R76, R76, 0x1, -R23.reuse ;  /* 0x000000014c4cd824 */ /* 0x100fe400078e0a17 */
[----:B------:R-:W-:Y:S01]  /*2390*/  @!P3 IMAD.MOV R34, RZ, RZ, -R34 ;  /* 0x000000ffff22b224 */ /* 0x000fe200078e0a22 */
[----:B------:R-:W-:Y:S01]  /*23a0*/  ISETP.GE.AND P3, PT, R31, RZ, PT ;  /* 0x000000ff1f00720c */ /* 0x000fe20003f66270 */
[----:B------:R-:W-:Y:S01]  /*23b0*/  @!P4 IMAD.IADD R78, R78, 0x1, -R23 ;  /* 0x000000014e4ec824 */ /* 0x000fe200078e0a17 */
[----:B------:R-:W-:Y:S01]  /*23c0*/  ISETP.GT.U32.AND P5, PT, R23, R76, PT ;  /* 0x0000004c1700720c */ /* 0x000fe20003fa4070 */
[----:B------:R-:W-:-:S03]  /*23d0*/  IMAD.HI.U32 R29, R24, R86, RZ ;  /* 0x00000056181d7227 */ /* 0x000fc600078e00ff */
[----:B------:R-:W-:Y:S01]  /*23e0*/  ISETP.GT.U32.AND P4, PT, R23, R78, PT ;  /* 0x0000004e1700720c */ /* 0x000fe20003f84070 */
[----:B------:R-:W-:Y:S01]  /*23f0*/  @!P1 IMAD.IADD R74, R74, 0x1, -R23 ;  /* 0x000000014a4a9824 */ /* 0x000fe200078e0a17 */
[----:B------:R-:W-:Y:S01]  /*2400*/  ISETP.GE.AND P1, PT, R77, RZ, PT ;  /* 0x000000ff4d00720c */ /* 0x000fe20003f26270 */
[C---:B------:R-:W-:Y:S01]  /*2410*/  IMAD R84, R23.reuse, R27, R84 ;  /* 0x0000001b17547224 */ /* 0x040fe200078e0254 */
[----:B------:R-:W-:Y:S01]  /*2420*/  SHF.R.U32.HI R27, RZ, 0x9, R0 ;  /* 0x00000009ff1b7819 */ /* 0x000fe20000011600 */
[----:B------:R-:W-:Y:S01]  /*2430*/  IMAD.MOV R29, RZ, RZ, -R29 ;  /* 0x000000ffff1d7224 */ /* 0x000fe200078e0a1d */
[----:B------:R-:W-:Y:S01]  /*2440*/  LOP3.LUT R77, R26, 0x28, RZ, 0xfc, !PT ;  /* 0x000000281a4d7812 */ /* 0x000fe200078efcff */
[----:B------:R-:W-:Y:S01]  /*2450*/  @!P3 IMAD.MOV R74, RZ, RZ, -R74 ;  /* 0x000000ffff4ab224 */ /* 0x000fe200078e0a4a */
[C---:B------:R-:W-:Y:S01]  /*2460*/  ISETP.GT.U32.AND P3, PT, R23.reuse, R84, PT ;  /* 0x000000541700720c */ /* 0x040fe20003f64070 */
[----:B------:R-:W-:Y:S01]  /*2470*/  IMAD R86, R23, R29, R86 ;  /* 0x0000001d17567224 */ /* 0x000fe200078e0256 */
[----:B------:R-:W-:Y:S01]  /*2480*/  IABS R90, R77 ;  /* 0x0000004d005a7213 */ /* 0x000fe20000000000 */
[----:B------:R-:W-:Y:S01]  /*2490*/  @!P5 IMAD.IADD R76, R76, 0x1, -R23 ;  /* 0x000000014c4cd824 */ /* 0x000fe200078e0a17 */
[----:B------:R-:W-:Y:S01]  /*24a0*/  ISETP.GE.AND P5, PT, R79, RZ, PT ;  /* 0x000000ff4f00720c */ /* 0x000fe20003fa6270 */
[----:B------:R-:W-:Y:S01]  /*24b0*/  IMAD.HI.U32 R31, R24, R88, RZ ;  /* 0x00000058181f7227 */ /* 0x000fe200078e00ff */
[----:B------:R-:W-:-:S03]  /*24c0*/  LOP3.LUT R79, R26, 0x2c, RZ, 0xfc, !PT ;  /* 0x0000002c1a4f7812 */ /* 0x000fc600078efcff */
[----:B------:R-:W-:Y:S01]  /*24d0*/  @!P4 IMAD.IADD R78, R78, 0x1, -R23 ;  /* 0x000000014e4ec824 */ /* 0x000fe200078e0a17 */
[C---:B------:R-:W-:Y:S01]  /*24e0*/  ISETP.GT.U32.AND P4, PT, R23.reuse, R86, PT ;  /* 0x000000561700720c */ /* 0x040fe20003f84070 */
[----:B------:R-:W-:Y:S01]  /*24f0*/  IMAD.MOV R31, RZ, RZ, -R31 ;  /* 0x000000ffff1f7224 */ /* 0x000fe200078e0a1f */
[----:B------:R-:W-:Y:S01]  /*2500*/  IABS R92, R79 ;  /* 0x0000004f005c7213 */ /* 0x000fe20000000000 */
[----:B------:R-:W-:Y:S02]  /*2510*/  @!P3 IMAD.IADD R84, R84, 0x1, -R23 ;  /* 0x000000015454b824 */ /* 0x000fe400078e0a17 */
[----:B------:R-:W-:Y:S02]  /*2520*/  IMAD R88, R23, R31, R88 ;  /* 0x0000001f17587224 */ /* 0x000fe400078e0258 */
[----:B------:R-:W-:Y:S01]  /*2530*/  @!P1 IMAD.MOV R76, RZ, RZ, -R76 ;  /* 0x000000ffff4c9224 */ /* 0x000fe200078e0a4c */
[----:B------:R-:W-:Y:S01]  /*2540*/  LOP3.LUT P1, RZ, R27, 0x1, RZ, 0xc0, !PT ;  /* 0x000000011bff7812 */ /* 0x000fe2000782c0ff */
[----:B------:R-:W-:Y:S01]  /*2550*/  @!P5 IMAD.MOV R78, RZ, RZ, -R78 ;  /* 0x000000ffff4ed224 */ /* 0x000fe200078e0a4e */
[C---:B------:R-:W-:Y:S01]  /*2560*/  ISETP.GT.U32.AND P3, PT, R23.reuse, R84, PT ;  /* 0x000000541700720c */ /* 0x040fe20003f64070 */
[----:B------:R-:W-:Y:S01]  /*2570*/  IMAD.HI.U32 R27, R24, R90, RZ ;  /* 0x0000005a181b7227 */ /* 0x000fe200078e00ff */
[----:B------:R-:W-:-:S03]  /*2580*/  ISETP.GT.U32.AND P5, PT, R23, R88, PT ;  /* 0x000000581700720c */ /* 0x000fc60003fa4070 */
[----:B------:R-:W-:Y:S02]  /*2590*/  @!P4 IMAD.IADD R86, R86, 0x1, -R23 ;  /* 0x000000015656c824 */ /* 0x000fe400078e0a17 */
[----:B------:R-:W-:-:S03]  /*25a0*/  IMAD.HI.U32 R29, R24, R92, RZ ;  /* 0x0000005c181d7227 */ /* 0x000fc600078e00ff */
[----:B------:R-:W-:Y:S01]  /*25b0*/  ISETP.GT.U32.AND P4, PT, R23, R86, PT ;  /* 0x000000561700720c */ /* 0x000fe20003f84070 */
[----:B------:R1:W-:Y:S01]  /*25c0*/  LDGSTS.E [R161+0x58], desc[UR16][R62.64], P1 ;  /* 0x000580003ea17fae */ /* 0x0003e200089a1010 */
[----:B------:R-:W-:Y:S01]  /*25d0*/  ISETP.GE.AND P1, PT, R35, RZ, PT ;  /* 0x000000ff2300720c */ /* 0x000fe20003f26270 */
[----:B------:R-:W-:Y:S02]  /*25e0*/  IMAD.MOV R27, RZ, RZ, -R27 ;  /* 0x000000ffff1b7224 */ /* 0x000fe400078e0a1b */
[--C-:B------:R-:W-:Y:S01]  /*25f0*/  @!P3 IMAD.IADD R84, R84, 0x1, -R23.reuse ;  /* 0x000000015454b824 */ /* 0x100fe200078e0a17 */
[----:B------:R-:W-:Y:S01]  /*2600*/  ISETP.GE.AND P3, PT, R75, RZ, PT ;  /* 0x000000ff4b00720c */ /* 0x000fe20003f66270 */
[----:B------:R-:W-:Y:S01]  /*2610*/  @!P5 IMAD.IADD R88, R88, 0x1, -R23 ;  /* 0x000000015858d824 */ /* 0x000fe200078e0a17 */
[----:B------:R-:W-:Y:S01]  /*2620*/  LOP3.LUT R75, R26, 0x3c, RZ, 0xfc, !PT ;  /* 0x0000003c1a4b7812 */ /* 0x000fe200078efcff */
[----:B------:R-:W-:-:S03]  /*2630*/  IMAD.HI.U32 R31, R24, R94, RZ ;  /* 0x0000005e181f7227 */ /* 0x000fc600078e00ff */
[C---:B------:R-:W-:Y:S01]  /*2640*/  ISETP.GT.U32.AND P5, PT, R23.reuse, R88, PT ;  /* 0x000000581700720c */ /* 0x040fe20003fa4070 */
[----:B------:R-:W-:Y:S01]  /*2650*/  IMAD.MOV R29, RZ, RZ, -R29 ;  /* 0x000000ffff1d7224 */ /* 0x000fe200078e0a1d */
[----:B------:R-:W-:Y:S01]  /*2660*/  IABS R35, R75 ;  /* 0x0000004b00237213 */ /* 0x000fe20000000000 */
[C---:B------:R-:W-:Y:S01]  /*2670*/  IMAD R90, R23.reuse, R27, R90 ;  /* 0x0000001b175a7224 */ /* 0x040fe200078e025a */
[----:B------:R-:W-:Y:S01]  /*2680*/  SHF.R.U32.HI R27, RZ, 0x8, R0 ;  /* 0x00000008ff1b7819 */ /* 0x000fe20000011600 */
[----:B------:R-:W-:Y:S02]  /*2690*/  IMAD.MOV R31, RZ, RZ, -R31 ;  /* 0x000000ffff1f7224 */ /* 0x000fe400078e0a1f */
[C---:B------:R-:W-:Y:S01]  /*26a0*/  IMAD R92, R23.reuse, R29, R92 ;  /* 0x0000001d175c7224 */ /* 0x040fe200078e025c */
[----:B------:R-:W-:Y:S01]  /*26b0*/  IABS R29, R89 ;  /* 0x00000059001d7213 */ /* 0x000fe20000000000 */
[--C-:B------:R-:W-:Y:S01]  /*26c0*/  @!P4 IMAD.IADD R86, R86, 0x1, -R23.reuse ;  /* 0x000000015656c824 */ /* 0x100fe200078e0a17 */
[C---:B------:R-:W-:Y:S01]  /*26d0*/  ISETP.GT.U32.AND P4, PT, R23.reuse, R90, PT ;  /* 0x0000005a1700720c */ /* 0x040fe20003f84070 */
[C---:B------:R-:W-:Y:S01]  /*26e0*/  IMAD R94, R23.reuse, R31, R94 ;  /* 0x0000001f175e7224 */ /* 0x040fe200078e025e */
[----:B------:R-:W-:Y:S01]  /*26f0*/  IABS R31, R91 ;  /* 0x0000005b001f7213 */ /* 0x000fe20000000000 */
[----:B------:R-:W-:Y:S01]  /*2700*/  @!P1 IMAD.MOV R84, RZ, RZ, -R84 ;  /* 0x000000ffff549224 */ /* 0x000fe200078e0a54 */
[C---:B------:R-:W-:Y:S01]  /*2710*/  ISETP.GT.U32.AND P1, PT, R23.reuse, R92, PT ;  /* 0x0000005c1700720c */ /* 0x040fe20003f24070 */
[----:B------:R-:W-:Y:S01]  /*2720*/  @!P3 IMAD.MOV R86, RZ, RZ, -R86 ;  /* 0x000000ffff56b224 */ /* 0x000fe200078e0a56 */
[----:B------:R-:W-:Y:S01]  /*2730*/  ISETP.GT.U32.AND P3, PT, R23, R94, PT ;  /* 0x0000005e1700720c */ /* 0x000fe20003f64070 */
[----:B------:R-:W-:Y:S01]  /*2740*/  @!P5 IMAD.IADD R88, R88, 0x1, -R23 ;  /* 0x000000015858d824 */ /* 0x000fe200078e0a17 */
[----:B------:R-:W-:Y:S01]  /*2750*/  LOP3.LUT P5, RZ, R27, 0x1, RZ, 0xc0, !PT ;  /* 0x000000011bff7812 */ /* 0x000fe200078ac0ff */
[----:B------:R-:W-:-:S04]  /*2760*/  IMAD.HI.U32 R26, R24, R29, RZ ;  /* 0x0000001d181a7227 */ /* 0x000fc800078e00ff */
[--C-:B------:R-:W-:Y:S01]  /*2770*/  @!P4 IMAD.IADD R90, R90, 0x1, -R23.reuse ;  /* 0x000000015a5ac824 */ /* 0x100fe200078e0a17 */
[----:B------:R-:W-:Y:S01]  /*2780*/  ISETP.GE.AND P4, PT, R85, RZ, PT ;  /* 0x000000ff5500720c */ /* 0x000fe20003f86270 */
[----:B------:R-:W-:Y:S02]  /*2790*/  IMAD.MOV R96, RZ, RZ, -R26 ;  /* 0x000000ffff607224 */ /* 0x000fe400078e0a1a */
[--C-:B------:R-:W-:Y:S01]  /*27a0*/  @!P1 IMAD.IADD R92, R92, 0x1, -R23.reuse ;  /* 0x000000015c5c9824 */ /* 0x100fe200078e0a17 */
[C---:B------:R-:W-:Y:S01]  /*27b0*/  ISETP.GT.U32.AND P1, PT, R23.reuse, R90, PT ;  /* 0x0000005a1700720c */ /* 0x040fe20003f24070 */
[----:B------:R-:W-:Y:S02]  /*27c0*/  @!P3 IMAD.IADD R94, R94, 0x1, -R23 ;  /* 0x000000015e5eb824 */ /* 0x000fe400078e0a17 */
[----:B------:R1:W-:Y:S01]  /*27d0*/  LDGSTS.E [R161+0x5c], desc[UR16][R64.64], P5 ;  /* 0x0005c00040a17fae */ /* 0x0003e2000a9a1010 */
[C---:B------:R-:W-:Y:S01]  /*27e0*/  ISETP.GT.U32.AND P3, PT, R23.reuse, R92, PT ;  /* 0x0000005c1700720c */ /* 0x040fe20003f64070 */
[----:B------:R-:W-:Y:S01]  /*27f0*/  IMAD.HI.U32 R26, R24, R31, RZ ;  /* 0x0000001f181a7227 */ /* 0x000fe200078e00ff */
[----:B------:R-:W-:-:S03]  /*2800*/  ISETP.GT.U32.AND P5, PT, R23, R94, PT ;  /* 0x0000005e1700720c */ /* 0x000fc60003fa4070 */
[----:B------:R-:W-:Y:S01]  /*2810*/  @!P4 IMAD.MOV R88, RZ, RZ, -R88 ;  /* 0x000000ffff58c224 */ /* 0x000fe200078e0a58 */
[----:B------:R-:W-:Y:S01]  /*2820*/  ISETP.GE.AND P4, PT, R77, RZ, PT ;  /* 0x000000ff4d00720c */ /* 0x000fe20003f86270 */
[----:B------:R-:W-:-:S04]  /*2830*/  IMAD.HI.U32 R27, R24, R35, RZ ;  /* 0x00000023181b7227 */ /* 0x000fc800078e00ff */
[----:B------:R-:W-:Y:S01]  /*2840*/  @!P1 IMAD.IADD R90, R90, 0x1, -R23 ;  /* 0x000000015a5a9824 */ /* 0x000fe200078e0a17 */
[----:B------:R-:W-:Y:S01]  /*2850*/  ISETP.GE.AND P1, PT, R79, RZ, PT ;  /* 0x000000ff4f00720c */ /* 0x000fe20003f26270 */
[----:B------:R-:W-:Y:S02]  /*2860*/  IMAD.MOV R26, RZ, RZ, -R26 ;  /* 0x000000ffff1a7224 */ /* 0x000fe400078e0a1a */
[C---:B------:R-:W-:Y:S01]  /*2870*/  IMAD R24, R23.reuse, R96, R29 ;  /* 0x0000006017187224 */ /* 0x040fe200078e021d */
[--C-:B------:R-:W-:Y:S01]  /*2880*/  SHF.R.U32.HI R29, RZ, 0x5, R0.reuse ;  /* 0x00000005ff1d7819 */ /* 0x100fe20000011600 */
[----:B------:R-:W-:Y:S01]  /*2890*/  IMAD.MOV R96, RZ, RZ, -R27 ;  /* 0x000000ffff607224 */ /* 0x000fe200078e0a1b */
[----:B------:R-:W-:Y:S01]  /*28a0*/  SHF.R.U32.HI R27, RZ, 0x7, R0 ;  /* 0x00000007ff1b7819 */ /* 0x000fe20000011600 */
[C---:B------:R-:W-:Y:S02]  /*28b0*/  IMAD R26, R23.reuse, R26, R31 ;  /* 0x0000001a171a7224 */ /* 0x040fe400078e021f */
[--C-:B------:R-:W-:Y:S01]  /*28c0*/  @!P5 IMAD.IADD R94, R94, 0x1, -R23.reuse ;  /* 0x000000015e5ed824 */ /* 0x100fe200078e0a17 */
[----:B------:R-:W-:Y:S01]  /*28d0*/  ISETP.GT.U32.AND P5, PT, R23, R24, PT ;  /* 0x000000181700720c */ /* 0x000fe20003fa4070 */
[----:B------:R-:W-:Y:S01]  /*28e0*/  @!P3 IMAD.IADD R92, R92, 0x1, -R23 ;  /* 0x000000015c5cb824 */ /* 0x000fe200078e0a17 */
[----:B------:R-:W-:Y:S01]  /*28f0*/  ISETP.GE.AND P3, PT, R87, RZ, PT ;  /* 0x000000ff5700720c */ /* 0x000fe20003f66270 */
[----:B------:R-:W-:-:S02]  /*2900*/  IMAD R96, R23, R96, R35 ;  /* 0x0000006017607224 */ /* 0x000fc400078e0223 */
[----:B------:R-:W-:Y:S01]  /*2910*/  @!P4 IMAD.MOV R90, RZ, RZ, -R90 ;  /* 0x000000ffff5ac224 */ /* 0x000fe200078e0a5a */
[C---:B------:R-:W-:Y:S01]  /*2920*/  ISETP.GT.U32.AND P4, PT, R23.reuse, R26, PT ;  /* 0x0000001a1700720c */ /* 0x040fe20003f84070 */
[----:B------:R-:W-:Y:S01]  /*2930*/  @!P1 IMAD.MOV R92, RZ, RZ, -R92 ;  /* 0x000000ffff5c9224 */ /* 0x000fe200078e0a5c */
[----:B------:R-:W-:Y:S01]  /*2940*/  ISETP.GT.U32.AND P1, PT, R23, R96, PT ;  /* 0x000000601700720c */ /* 0x000fe20003f24070 */
[C---:B------:R-:W-:Y:S02]  /*2950*/  VIADD R31, R143.reuse, 0xffffffc6 ;  /* 0xffffffc68f1f7836 */ /* 0x040fe40000000000 */
[----:B------:R-:W-:Y:S02]  /*2960*/  VIADD R35, R143, 0xffffffdc ;  /* 0xffffffdc8f237836 */ /* 0x000fe40000000000 */
[--C-:B------:R-:W-:Y:S02]  /*2970*/  @!P5 IMAD.IADD R24, R24, 0x1, -R23.reuse ;  /* 0x000000011818d824 */ /* 0x100fe400078e0a17 */
[----:B------:R-:W-:Y:S01]  /*2980*/  @!P3 IMAD.MOV R94, RZ, RZ, -R94 ;  /* 0x000000ffff5eb224 */ /* 0x000fe200078e0a5e */
[----:B------:R-:W-:Y:S01]  /*2990*/  LOP3.LUT P3, RZ, R27, 0x1, RZ, 0xc0, !PT ;  /* 0x000000011bff7812 */ /* 0x000fe2000786c0ff */
[----:B------:R-:W-:Y:S01]  /*29a0*/  VIADD R77, R143, 0xffffffde ;  /* 0xffffffde8f4d7836 */ /* 0x000fe20000000000 */
[----:B------:R-:W-:Y:S01]  /*29b0*/  ISETP.GT.U32.AND P5, PT, R23, R24, PT ;  /* 0x000000181700720c */ /* 0x000fe20003fa4070 */
[--C-:B------:R-:W-:Y:S01]  /*29c0*/  @!P4 IMAD.IADD R26, R26, 0x1, -R23.reuse ;  /* 0x000000011a1ac824 */ /* 0x100fe200078e0a17 */
[----:B------:R-:W-:Y:S01]  /*29d0*/  ISETP.GE.AND P4, PT, R89, RZ, PT ;  /* 0x000000ff5900720c */ /* 0x000fe20003f86270 */
[----:B------:R-:W-:Y:S01]  /*29e0*/  @!P1 IMAD.IADD R96, R96, 0x1, -R23 ;  /* 0x0000000160609824 */ /* 0x000fe200078e0a17 */
[----:B------:R-:W-:Y:S01]  /*29f0*/  SHF.R.U32.HI R27, RZ, 0x6, R0 ;  /* 0x00000006ff1b7819 */ /* 0x000fe20000011600 */
[----:B------:R-:W-:Y:S01]  /*2a00*/  VIADD R85, R143, 0xffffffd4 ;  /* 0xffffffd48f557836 */ /* 0x000fe20000000000 */
[----:B------:R-:W-:Y:S01]  /*2a10*/  ISETP.GT.U32.AND P1, PT, R23, R26, PT ;  /* 0x0000001a1700720c */ /* 0x000fe20003f24070 */
[----:B------:R-:W-:-:S02]  /*2a20*/  VIADD R87, R143, 0xffffffd6 ;  /* 0xffffffd68f577836 */ /* 0x000fc40000000000 */
[----:B---3--:R-:W-:Y:S02]  /*2a30*/  IMAD.WIDE R46, R171, 0x4, R46 ;  /* 0x00000004ab2e7825 */ /* 0x008fe400078e022e */
[----:B------:R3:W-:Y:S01]  /*2a40*/  LDGSTS.E [R161+0x60], desc[UR16][R66.64], P3 ;  /* 0x0006000042a17fae */ /* 0x0007e200099a1010 */
[----:B------:R-:W-:Y:S01]  /*2a50*/  ISETP.GT.U32.AND P3, PT, R23, R96, PT ;  /* 0x000000601700720c */ /* 0x000fe20003f64070 */
[----:B------:R-:W-:Y:S01]  /*2a60*/  @!P5 IMAD.IADD R24, R24, 0x1, -R23 ;  /* 0x000000011818d824 */ /* 0x000fe200078e0a17 */
[----:B------:R-:W-:Y:S01]  /*2a70*/  LOP3.LUT P5, RZ, R27, 0x1, RZ, 0xc0, !PT ;  /* 0x000000011bff7812 */ /* 0x000fe200078ac0ff */
[----:B----4-:R-:W-:Y:S01]  /*2a80*/  IMAD.WIDE R48, R171, 0x4, R48 ;  /* 0x00000004ab307825 */ /* 0x010fe200078e0230 */
[----:B------:R-:W-:-:S03]  /*2a90*/  SHF.R.U32.HI R27, RZ, 0x3, R0 ;  /* 0x00000003ff1b7819 */ /* 0x000fc60000011600 */
[--C-:B------:R-:W-:Y:S01]  /*2aa0*/  @!P1 IMAD.IADD R26, R26, 0x1, -R23.reuse ;  /* 0x000000011a1a9824 */ /* 0x100fe200078e0a17 */
[----:B------:R-:W-:Y:S01]  /*2ab0*/  ISETP.GE.AND P1, PT, R75, RZ, PT ;  /* 0x000000ff4b00720c */ /* 0x000fe20003f26270 */
[----:B------:R-:W-:Y:S01]  /*2ac0*/  @!P4 IMAD.MOV R24, RZ, RZ, -R24 ;  /* 0x000000ffff18c224 */ /* 0x000fe200078e0a18 */
[----:B------:R-:W-:Y:S01]  /*2ad0*/  ISETP.GE.AND P4, PT, R91, RZ, PT ;  /* 0x000000ff5b00720c */ /* 0x000fe20003f86270 */
[----:B------:R-:W-:Y:S02]  /*2ae0*/  VIADD R75, R143, 0xffffffdf ;  /* 0xffffffdf8f4b7836 */ /* 0x000fe40000000000 */
[----:B------:R-:W-:Y:S01]  /*2af0*/  @!P3 IMAD.IADD R96, R96, 0x1, -R23 ;  /* 0x000000016060b824 */ /* 0x000fe200078e0a17 */
[----:B------:R-:W-:Y:S01]  /*2b00*/  LOP3.LUT P3, RZ, R27, 0x1, RZ, 0xc0, !PT ;  /* 0x000000011bff7812 */ /* 0x000fe2000786c0ff */
[----:B------:R4:W-:Y:S01]  /*2b10*/  LDGSTS.E [R161+0x64], desc[UR16][R68.64], P5 ;  /* 0x0006400044a17fae */ /* 0x0009e2000a9a1010 */
[----:B------:R-:W-:Y:S01]  /*2b20*/  SHF.R.U32.HI R27, RZ, 0x4, R0 ;  /* 0x00000004ff1b7819 */ /* 0x000fe20000011600 */
[----:B------:R-:W-:Y:S01]  /*2b30*/  VIADD R91, R143, 0xffffffd2 ;  /* 0xffffffd28f5b7836 */ /* 0x000fe20000000000 */
[----:B------:R-:W-:Y:S01]  /*2b40*/  ISETP.NE.AND P5, PT, R33, RZ, PT ;  /* 0x000000ff2100720c */ /* 0x000fe20003fa5270 */
[----:B-----5:R-:W-:Y:S01]  /*2b50*/  IMAD.WIDE R50, R171, 0x4, R50 ;  /* 0x00000004ab327825 */ /* 0x020fe200078e0232 */
[----:B------:R-:W-:-:S03]  /*2b60*/  LOP3.LUT R23, RZ, R33, RZ, 0x33, !PT ;  /* 0x00000021ff177212 */ /* 0x000fc600078e33ff */
[----:B------:R-:W-:Y:S01]  /*2b70*/  @!P1 IMAD.MOV R96, RZ, RZ, -R96 ;  /* 0x000000ffff609224 */ /* 0x000fe200078e0a60 */
[----:B------:R-:W-:Y:S01]  /*2b80*/  LOP3.LUT P1, RZ, R29, 0x1, RZ, 0xc0, !PT ;  /* 0x000000011dff7812 */ /* 0x000fe2000782c0ff */
[----:B------:R-:W-:Y:S01]  /*2b90*/  @!P4 IMAD.MOV R26, RZ, RZ, -R26 ;  /* 0x000000ffff1ac224 */ /* 0x000fe200078e0a1a */
[----:B------:R-:W-:Y:S01]  /*2ba0*/  LOP3.LUT P4, RZ, R27, 0x1, RZ, 0xc0, !PT ;  /* 0x000000011bff7812 */ /* 0x000fe2000788c0ff */
[----:B------:R-:W-:Y:S01]  /*2bb0*/  IMAD.WIDE R52, R171, 0x4, R52 ;  /* 0x00000004ab347825 */ /* 0x000fe200078e0234 */
[C---:B------:R-:W-:Y:S02]  /*2bc0*/  SEL R188, R23.reuse, R28, !P5 ;  /* 0x0000001c17bc7207 */ /* 0x040fe40006800000 */
[----:B------:R-:W-:Y:S01]  /*2bd0*/  SEL R190, R23, R30, !P5 ;  /* 0x0000001e17be7207 */ /* 0x000fe20006800000 */
[----:B------:R-:W-:Y:S01]  /*2be0*/  VIADD R30, R143, 0xffffffcb ;  /* 0xffffffcb8f1e7836 */ /* 0x000fe20000000000 */
[----:B------:R-:W-:Y:S01]  /*2bf0*/  SEL R192, R23, R32, !P5 ;  /* 0x0000002017c07207 */ /* 0x000fe20006800000 */
[----:B------:R-:W-:Y:S01]  /*2c00*/  VIADD R32, R143, 0xffffffc7 ;  /* 0xffffffc78f207836 */ /* 0x000fe20000000000 */
[C---:B------:R-:W-:Y:S01]  /*2c10*/  SEL R194, R23.reuse, R34, !P5 ;  /* 0x0000002217c27207 */ /* 0x040fe20006800000 */
[----:B--2---:R-:W-:Y:S01]  /*2c20*/  IMAD R188, R188, UR4, RZ ;  /* 0x00000004bcbc7c24 */ /* 0x004fe2000f8e02ff */
[C---:B------:R-:W-:Y:S01]  /*2c30*/  SEL R196, R23.reuse, R74, !P5 ;  /* 0x0000004a17c47207 */ /* 0x040fe20006800000 */
[----:B------:R2:W-:Y:S01]  /*2c40*/  LDGSTS.E [R161+0x68], desc[UR16][R70.64], P1 ;  /* 0x0006800046a17fae */ /* 0x0005e200089a1010 */
[----:B------:R-:W-:Y:S01]  /*2c50*/  SEL R198, R23, R76, !P5 ;  /* 0x0000004c17c67207 */ /* 0x000fe20006800000 */
[----:B------:R-:W-:Y:S01]  /*2c60*/  VIADD R74, R143, 0xffffffc3 ;  /* 0xffffffc38f4a7836 */ /* 0x000fe20000000000 */
[C---:B------:R-:W-:Y:S01]  /*2c70*/  SEL R200, R23.reuse, R78, !P5 ;  /* 0x0000004e17c87207 */ /* 0x040fe20006800000 */
[----:B------:R5:W-:Y:S01]  /*2c80*/  LDGSTS.E [R161+0x6c], desc[UR16][R72.64], P4 ;  /* 0x0006c00048a17fae */ /* 0x000be2000a1a1010 */
[C---:B------:R-:W-:Y:S01]  /*2c90*/  SEL R202, R23.reuse, R84, !P5 ;  /* 0x0000005417ca7207 */ /* 0x040fe20006800000 */
[----:B------:R-:W-:Y:S01]  /*2ca0*/  IMAD R192, R192, UR4, RZ ;  /* 0x00000004c0c07c24 */ /* 0x000fe2000f8e02ff */
[C---:B------:R-:W-:Y:S01]  /*2cb0*/  SEL R204, R23.reuse, R86, !P5 ;  /* 0x0000005617cc7207 */ /* 0x040fe20006800000 */
[----:B------:R1:W-:Y:S01]  /*2cc0*/  LDGSTS.E [R161+0x70], desc[UR16][R80.64], P3 ;  /* 0x0007000050a17fae */ /* 0x0003e200099a1010 */
[C---:B------:R-:W-:Y:S01]  /*2cd0*/  SEL R212, R23.reuse, R88, !P5 ;  /* 0x0000005817d47207 */ /* 0x040fe20006800000 */
[----:B------:R-:W-:Y:S01]  /*2ce0*/  IMAD R196, R196, UR4, RZ ;  /* 0x00000004c4c47c24 */ /* 0x000fe2000f8e02ff */
[C---:B------:R-:W-:Y:S01]  /*2cf0*/  SEL R206, R23.reuse, R90, !P5 ;  /* 0x0000005a17ce7207 */ /* 0x040fe20006800000 */
[----:B------:R-:W-:Y:S01]  /*2d00*/  IMAD R200, R200, UR4, RZ ;  /* 0x00000004c8c87c24 */ /* 0x000fe2000f8e02ff */
[----:B------:R-:W-:Y:S01]  /*2d10*/  SEL R214, R23, R92, !P5 ;  /* 0x0000005c17d67207 */ /* 0x000fe20006800000 */
[----:B------:R-:W-:Y:S01]  /*2d20*/  VIADD R92, R143, 0xffffffda ;  /* 0xffffffda8f5c7836 */ /* 0x000fe20000000000 */
[C---:B------:R-:W-:Y:S01]  /*2d30*/  SEL R208, R23.reuse, R94, !P5 ;  /* 0x0000005e17d07207 */ /* 0x040fe20006800000 */
[----:B------:R-:W-:Y:S01]  /*2d40*/  IMAD R204, R204, UR4, RZ ;  /* 0x00000004cccc7c24 */ /* 0x000fe2000f8e02ff */
[----:B------:R-:W-:Y:S01]  /*2d50*/  SEL R216, R23, R24, !P5 ;  /* 0x0000001817d87207 */ /* 0x000fe20006800000 */
[----:B------:R-:W-:Y:S01]  /*2d60*/  VIADD R24, R143, 0xffffffce ;  /* 0xffffffce8f187836 */ /* 0x000fe20000000000 */
[C---:B------:R-:W-:Y:S01]  /*2d70*/  SEL R210, R23.reuse, R26, !P5 ;  /* 0x0000001a17d27207 */ /* 0x040fe20006800000 */
[----:B------:R-:W-:Y:S01]  /*2d80*/  IMAD R206, R206, UR4, RZ ;  /* 0x00000004cece7c24 */ /* 0x000fe2000f8e02ff */
[----:B------:R-:W-:Y:S01]  /*2d90*/  SEL R218, R23, R96, !P5 ;  /* 0x0000006017da7207 */ /* 0x000fe20006800000 */
[C---:B------:R-:W-:Y:S01]  /*2da0*/  VIADD R23, R143.reuse, 0xffffffcc ;  /* 0xffffffcc8f177836 */ /* 0x040fe20000000000 */
[----:B------:R-:W-:Y:S01]  /*2db0*/  ISETP.GE.U32.AND P3, PT, R24, 0x7fffffaf, PT ;  /* 0x7fffffaf1800780c */ /* 0x000fe20003f66070 */
[----:B------:R-:W-:Y:S01]  /*2dc0*/  VIADD R24, R143, 0xffffffc8 ;  /* 0xffffffc88f187836 */ /* 0x000fe20000000000 */
[----:B------:R-:W-:Y:S01]  /*2dd0*/  ISETP.GE.AND P1, PT, R122, R25, PT ;  /* 0x000000197a00720c */ /* 0x000fe20003f26270 */
[----:B------:R-:W-:Y:S01]  /*2de0*/  IMAD R208, R208, UR4, RZ ;  /* 0x00000004d0d07c24 */ /* 0x000fe2000f8e02ff */
[----:B------:R-:W-:Y:S01]  /*2df0*/  ISETP.GE.U32.AND P4, PT, R23, 0x7fffffad, PT ;  /* 0x7fffffad1700780c */ /* 0x000fe20003f86070 */
[----:B------:R-:W-:Y:S01]  /*2e00*/  VIADD R23, R143, 0xffffffcd ;  /* 0xffffffcd8f177836 */ /* 0x000fe20000000000 */
[----:B------:R-:W-:Y:S01]  /*2e10*/  SEL R25, RZ, 0x4, P3 ;  /* 0x00000004ff197807 */ /* 0x000fe20001800000 */
[----:B------:R-:W-:Y:S01]  /*2e20*/  IMAD R210, R210, UR4, RZ ;  /* 0x00000004d2d27c24 */ /* 0x000fe2000f8e02ff */
[----:B------:R-:W-:Y:S01]  /*2e30*/  SEL R27, RZ, 0x1, P4 ;  /* 0x00000001ff1b7807 */ /* 0x000fe20002000000 */
[----:B------:R-:W-:Y:S01]  /*2e40*/  IMAD R190, R190, UR4, RZ ;  /* 0x00000004bebe7c24 */ /* 0x000fe2000f8e02ff */
[----:B------:R-:W-:Y:S01]  /*2e50*/  ISETP.GE.U32.AND P5, PT, R23, 0x7fffffae, PT ;  /* 0x7fffffae1700780c */ /* 0x000fe20003fa6070 */
[----:B------:R-:W-:-:S02]  /*2e60*/  VIADD R23, R143, 0xffffffcf ;  /* 0xffffffcf8f177836 */ /* 0x000fc40000000000 */
[----:B------:R-:W-:Y:S01]  /*2e70*/  IMAD R194, R194, UR4, RZ ;  /* 0x00000004c2c27c24 */ /* 0x000fe2000f8e02ff */
[----:B------:R-:W-:Y:S01]  /*2e80*/  SEL R28, RZ, 0x1fffe, P5 ;  /* 0x0001fffeff1c7807 */ /* 0x000fe20002800000 */
[----:B------:R-:W-:Y:S01]  /*2e90*/  IMAD R198, R198, UR4, RZ ;  /* 0x00000004c6c67c24 */ /* 0x000fe2000f8e02ff */
[----:B------:R-:W-:Y:S01]  /*2ea0*/  ISETP.GE.U32.AND P4, PT, R23, 0x7fffffb0, PT ;  /* 0x7fffffb01700780c */ /* 0x000fe20003f86070 */
[C---:B------:R-:W-:Y:S01]  /*2eb0*/  VIADD R23, R143.reuse, 0xffffffc9 ;  /* 0xffffffc98f177836 */ /* 0x040fe20000000000 */
[----:B------:R-:W-:Y:S01]  /*2ec0*/  ISETP.GE.U32.AND P5, PT, R24, 0x7fffffa9, PT ;  /* 0x7fffffa91800780c */ /* 0x000fe20003fa6070 */
[----:B------:R-:W-:Y:S01]  /*2ed0*/  VIADD R24, R143, 0xffffffca ;  /* 0xffffffca8f187836 */ /* 0x000fe20000000000 */
[----:B------:R-:W-:Y:S01]  /*2ee0*/  SEL R26, RZ, 0x7fff8, P4 ;  /* 0x0007fff8ff1a7807 */ /* 0x000fe20002000000 */
[----:B------:R-:W-:Y:S01]  /*2ef0*/  IMAD.IADD R27, R27, 0x1, R28 ;  /* 0x000000011b1b7824 */ /* 0x000fe200078e021c */
[----:B------:R-:W-:Y:S01]  /*2f00*/  ISETP.GE.U32.AND P3, PT, R23, 0x7fffffaa, PT ;  /* 0x7fffffaa1700780c */ /* 0x000fe20003f66070 */
[C---:B------:R-:W-:Y:S01]  /*2f10*/  VIADD R23, R143.reuse, 0xffffffc4 ;  /* 0xffffffc48f177836 */ /* 0x040fe20000000000 */
[----:B------:R-:W-:Y:S01]  /*2f20*/  ISETP.GE.U32.AND P4, PT, R24, 0x7fffffab, PT ;  /* 0x7fffffab1800780c */ /* 0x000fe20003f86070 */
[----:B------:R-:W-:Y:S01]  /*2f30*/  VIADD R24, R143, 0xffffffc5 ;  /* 0xffffffc58f187836 */ /* 0x000fe20000000000 */
[----:B------:R-:W-:Y:S01]  /*2f40*/  SEL R29, RZ, 0x1, P5 ;  /* 0x00000001ff1d7807 */ /* 0x000fe20002800000 */
[----:B------:R-:W-:Y:S01]  /*2f50*/  IMAD R202, R202, UR4, RZ ;  /* 0x00000004caca7c24 */ /* 0x000fe2000f8e02ff */
[----:B------:R-:W-:Y:S01]  /*2f60*/  ISETP.GE.U32.AND P5, PT, R30, 0x7fffffac, PT ;  /* 0x7fffffac1e00780c */ /* 0x000fe20003fa6070 */
[----:B------:R-:W-:Y:S01]  /*2f70*/  IMAD R212, R212, UR4, RZ ;  /* 0x00000004d4d47c24 */ /* 0x000fe2000f8e02ff */
[----:B------:R-:W-:Y:S01]  /*2f80*/  SEL R30, RZ, 0x1fffe, P3 ;  /* 0x0001fffeff1e7807 */ /* 0x000fe20001800000 */
[----:B------:R-:W-:Y:S01]  /*2f90*/  IMAD R214, R214, UR4, RZ ;  /* 0x00000004d6d67c24 */ /* 0x000fe2000f8e02ff */
[----:B------:R-:W-:Y:S01]  /*2fa0*/  ISETP.GE.U32.AND P3, PT, R23, 0x7fffffa5, PT ;  /* 0x7fffffa51700780c */ /* 0x000fe20003f66070 */
[----:B------:R-:W-:Y:S01]  /*2fb0*/  IMAD R216, R216, UR4, RZ ;  /* 0x00000004d8d87c24 */ /* 0x000fe2000f8e02ff */
[----:B------:R-:W-:Y:S01]  /*2fc0*/  SEL R23, RZ, 0x4, P4 ;  /* 0x00000004ff177807 */ /* 0x000fe20002000000 */
[----:B------:R-:W-:Y:S01]  /*2fd0*/  IMAD.IADD R29, R29, 0x1, R30 ;  /* 0x000000011d1d7824 */ /* 0x000fe200078e021e */
[----:B------:R-:W-:Y:S01]  /*2fe0*/  ISETP.GE.U32.AND P4, PT, R24, 0x7fffffa6, PT ;  /* 0x7fffffa61800780c */ /* 0x000fe20003f86070 */
[----:B------:R-:W-:Y:S01]  /*2ff0*/  IMAD R218, R218, UR4, RZ ;  /* 0x00000004dada7c24 */ /* 0x000fe2000f8e02ff */
[----:B------:R-:W-:Y:S01]  /*3000*/  SEL R24, RZ, 0x7fff8, P5 ;  /* 0x0007fff8ff187807 */ /* 0x000fe20002800000 */
[----:B------:R-:W-:Y:S01]  /*3010*/  IMAD.WIDE R54, R171, 0x4, R54 ;  /* 0x00000004ab367825 */ /* 0x000fe200078e0236 */
[----:B------:R-:W-:-:S02]  /*3020*/  ISETP.GE.U32.AND P5, PT, R31, 0x7fffffa7, PT ;  /* 0x7fffffa71f00780c */ /* 0x000fc40003fa6070 */
[----:B------:R-:W-:Y:S01]  /*3030*/  SEL R33, RZ, 0x1, P3 ;  /* 0x00000001ff217807 */ /* 0x000fe20001800000 */
[C---:B------:R-:W-:Y:S01]  /*3040*/  VIADD R31, R143.reuse, 0xffffffc1 ;  /* 0xffffffc18f1f7836 */ /* 0x040fe20000000000 */
[----:B------:R-:W-:Y:S01]  /*3050*/  ISETP.GE.U32.AND P3, PT, R32, 0x7fffffa8, PT ;  /* 0x7fffffa82000780c */ /* 0x000fe20003f66070 */
[----:B------:R-:W-:Y:S01]  /*3060*/  VIADD R32, R143, 0xffffffc2 ;  /* 0xffffffc28f207836 */ /* 0x000fe20000000000 */
[----:B------:R-:W-:Y:S01]  /*3070*/  SEL R34, RZ, 0x1fffe, P4 ;  /* 0x0001fffeff227807 */ /* 0x000fe20002000000 */
[----:B------:R-:W-:Y:S01]  /*3080*/  IMAD.WIDE R56, R171, 0x4, R56 ;  /* 0x00000004ab387825 */ /* 0x000fe200078e0238 */
[----:B------:R-:W-:Y:S02]  /*3090*/  ISETP.GE.U32.AND P4, PT, R31, 0x7fffffa2, PT ;  /* 0x7fffffa21f00780c */ /* 0x000fe40003f86070 */
[----:B------:R-:W-:Y:S01]  /*30a0*/  SEL R31, RZ, 0x4, P5 ;  /* 0x00000004ff1f7807 */ /* 0x000fe20002800000 */
[----:B------:R-:W-:Y:S01]  /*30b0*/  IMAD.IADD R33, R33, 0x1, R34 ;  /* 0x0000000121217824 */ /* 0x000fe200078e0222 */
[----:B------:R-:W-:Y:S01]  /*30c0*/  ISETP.GE.U32.AND P5, PT, R32, 0x7fffffa3, PT ;  /* 0x7fffffa32000780c */ /* 0x000fe20003fa6070 */
[----:B-1----:R-:W-:Y:S01]  /*30d0*/  IMAD.WIDE R58, R171, 0x4, R58 ;  /* 0x00000004ab3a7825 */ /* 0x002fe200078e023a */
[----:B------:R-:W-:-:S02]  /*30e0*/  SEL R32, RZ, 0x7fff8, P3 ;  /* 0x0007fff8ff207807 */ /* 0x000fc40001800000 */
[----:B------:R-:W-:Y:S01]  /*30f0*/  ISETP.GE.U32.AND P3, PT, R74, 0x7fffffa4, PT ;  /* 0x7fffffa44a00780c */ /* 0x000fe20003f66070 */
[----:B------:R-:W-:Y:S01]  /*3100*/  VIADD R74, R143, 0xffffffdd ;  /* 0xffffffdd8f4a7836 */ /* 0x000fe20000000000 */
[----:B------:R-:W-:Y:S01]  /*3110*/  SEL R76, RZ, 0x1fffe, P4 ;  /* 0x0001fffeff4c7807 */ /* 0x000fe20002000000 */
[----:B------:R-:W-:Y:S01]  /*3120*/  IMAD.WIDE R60, R171, 0x4, R60 ;  /* 0x00000004ab3c7825 */ /* 0x000fe200078e023c */
[----:B------:R-:W-:Y:S02]  /*3130*/  ISETP.GE.U32.AND P4, PT, R35, 0x7fffffbd, PT ;  /* 0x7fffffbd2300780c */ /* 0x000fe40003f86070 */
[----:B------:R-:W-:Y:S01]  /*3140*/  SEL R35, RZ, 0x4, P5 ;  /* 0x00000004ff237807 */ /* 0x000fe20002800000 */
[C---:B------:R-:W-:Y:S01]  /*3150*/  IMAD.WIDE R62, R171.reuse, 0x4, R62 ;  /* 0x00000004ab3e7825 */ /* 0x040fe200078e023e */
[----:B------:R-:W-:Y:S02]  /*3160*/  ISETP.GE.U32.AND P5, PT, R74, 0x7fffffbe, PT ;  /* 0x7fffffbe4a00780c */ /* 0x000fe40003fa6070 */
[----:B------:R-:W-:Y:S01]  /*3170*/  SEL R74, RZ, 0x7fff8, P3 ;  /* 0x0007fff8ff4a7807 */ /* 0x000fe20001800000 */
[----:B------:R-:W-:Y:S01]  /*3180*/  IMAD.WIDE R64, R171, 0x4, R64 ;  /* 0x00000004ab407825 */ /* 0x000fe200078e0240 */
[----:B------:R-:W-:-:S02]  /*3190*/  ISETP.GE.U32.AND P3, PT, R77, 0x7fffffbf, PT ;  /* 0x7fffffbf4d00780c */ /* 0x000fc40003f66070 */
[----:B------:R-:W-:Y:S01]  /*31a0*/  SEL R79, RZ, 0x1, P4 ;  /* 0x00000001ff4f7807 */ /* 0x000fe20002000000 */
[----:B------:R-:W-:Y:S01]  /*31b0*/  VIADD R77, R143, 0xffffffd8 ;  /* 0xffffffd88f4d7836 */ /* 0x000fe20000000000 */
[----:B------:R-:W-:Y:S01]  /*31c0*/  ISETP.GE.U32.AND P4, PT, R75, 0x7fffffc0, PT ;  /* 0x7fffffc04b00780c */ /* 0x000fe20003f86070 */
[----:B------:R-:W-:Y:S01]  /*31d0*/  VIADD R75, R143, 0xffffffd9 ;  /* 0xffffffd98f4b7836 */ /* 0x000fe20000000000 */
[----:B------:R-:W-:Y:S01]  /*31e0*/  SEL R84, RZ, 0x1fffe, P5 ;  /* 0x0001fffeff547807 */ /* 0x000fe20002800000 */
[----:B---3--:R-:W-:Y:S01]  /*31f0*/  IMAD.WIDE R66, R171, 0x4, R66 ;  /* 0x00000004ab427825 */ /* 0x008fe200078e0242 */
[----:B------:R-:W-:Y:S02]  /*3200*/  ISETP.GE.U32.AND P5, PT, R77, 0x7fffffb9, PT ;  /* 0x7fffffb94d00780c */ /* 0x000fe40003fa6070 */
[----:B------:R-:W-:Y:S01]  /*3210*/  SEL R77, RZ, 0x4, P3 ;  /* 0x00000004ff4d7807 */ /* 0x000fe20001800000 */
[----:B------:R-:W-:Y:S01]  /*3220*/  IMAD.IADD R79, R79, 0x1, R84 ;  /* 0x000000014f4f7824 */ /* 0x000fe200078e0254 */
[----:B------:R-:W-:Y:S01]  /*3230*/  ISETP.GE.U32.AND P3, PT, R75, 0x7fffffba, PT ;  /* 0x7fffffba4b00780c */ /* 0x000fe20003f66070 */
[----:B------:R-:W-:Y:S01]  /*3240*/  VIADD R75, R143, 0xffffffd5 ;  /* 0xffffffd58f4b7836 */ /* 0x000fe20000000000 */
[----:B------:R-:W-:Y:S01]  /*3250*/  SEL R78, RZ, 0x7fff8, P4 ;  /* 0x0007fff8ff4e7807 */ /* 0x000fe20002000000 */
[----:B----4-:R-:W-:Y:S01]  /*3260*/  IMAD.WIDE R68, R171, 0x4, R68 ;  /* 0x00000004ab447825 */ /* 0x010fe200078e0244 */
[----:B------:R-:W-:-:S02]  /*3270*/  ISETP.GE.U32.AND P4, PT, R85, 0x7fffffb5, PT ;  /* 0x7fffffb55500780c */ /* 0x000fc40003f86070 */
[----:B------:R-:W-:Y:S01]  /*3280*/  SEL R85, RZ, 0x1, P5 ;  /* 0x00000001ff557807 */ /* 0x000fe20002800000 */
[----:B--2---:R-:W-:Y:S01]  /*3290*/  IMAD.WIDE R70, R171, 0x4, R70 ;  /* 0x00000004ab467825 */ /* 0x004fe200078e0246 */
[----:B------:R-:W-:Y:S02]  /*32a0*/  ISETP.GE.U32.AND P5, PT, R75, 0x7fffffb6, PT ;  /* 0x7fffffb64b00780c */ /* 0x000fe40003fa6070 */
[----:B------:R-:W-:Y:S01]  /*32b0*/  SEL R86, RZ, 0x1fffe, P3 ;  /* 0x0001fffeff567807 */ /* 0x000fe20001800000 */
[----:B------:R-:W-:Y:S01]  /*32c0*/  VIADD R75, R143, 0xffffffd7 ;  /* 0xffffffd78f4b7836 */ /* 0x000fe20000000000 */
[----:B------:R-:W-:Y:S01]  /*32d0*/  SEL R89, RZ, 0x1, P4 ;  /* 0x00000001ff597807 */ /* 0x000fe20002000000 */
[----:B-----5:R-:W-:Y:S01]  /*32e0*/  IMAD.WIDE R72, R171, 0x4, R72 ;  /* 0x00000004ab487825 */ /* 0x020fe200078e0248 */
[----:B------:R-:W-:Y:S02]  /*32f0*/  ISETP.GE.U32.AND P3, PT, R87, 0x7fffffb7, PT ;  /* 0x7fffffb75700780c */ /* 0x000fe40003f66070 */
[----:B------:R-:W-:Y:S01]  /*3300*/  ISETP.GE.U32.AND P4, PT, R75, 0x7fffffb8, PT ;  /* 0x7fffffb84b00780c */ /* 0x000fe20003f86070 */
[C---:B------:R-:W-:Y:S01]  /*3310*/  VIADD R87, R143.reuse, 0xffffffd0 ;  /* 0xffffffd08f577836 */ /* 0x040fe20000000000 */
[----:B------:R-:W-:Y:S01]  /*3320*/  SEL R90, RZ, 0x1fffe, P5 ;  /* 0x0001fffeff5a7807 */ /* 0x000fe20002800000 */
[----:B------:R-:W-:Y:S01]  /*3330*/  VIADD R75, R143, 0xffffffd1 ;  /* 0xffffffd18f4b7836 */ /* 0x000fe20000000000 */
[----:B------:R-:W-:Y:S01]  /*3340*/  SEL R88, RZ, 0x7fff8, P4 ;  /* 0x0007fff8ff587807 */ /* 0x000fe20002000000 */
[----:B------:R-:W-:Y:S01]  /*3350*/  IMAD.IADD R85, R85, 0x1, R86 ;  /* 0x0000000155557824 */ /* 0x000fe200078e0256 */
[----:B------:R-:W-:Y:S01]  /*3360*/  ISETP.GE.U32.AND P4, PT, R91, 0x7fffffb3, PT ;  /* 0x7fffffb35b00780c */ /* 0x000fe20003f86070 */
[----:B------:R-:W-:Y:S01]  /*3370*/  IMAD.IADD R89, R89, 0x1, R90 ;  /* 0x0000000159597824 */ /* 0x000fe200078e025a */
[----:B------:R-:W-:Y:S01]  /*3380*/  ISETP.GE.U32.AND P5, PT, R87, 0x7fffffb1, PT ;  /* 0x7fffffb15700780c */ /* 0x000fe20003fa6070 */
[----:B------:R-:W-:Y:S01]  /*3390*/  IMAD.WIDE R80, R171, 0x4, R80 ;  /* 0x00000004ab507825 */ /* 0x000fe200078e0250 */
[----:B------:R-:W-:-:S02]  /*33a0*/  LOP3.LUT R27, R27, 0x3, RZ, 0xc0, !PT ;  /* 0x000000031b1b7812 */ /* 0x000fc400078ec0ff */
[----:B------:R-:W-:Y:S02]  /*33b0*/  SEL R87, RZ, 0x4, P3 ;  /* 0x00000004ff577807 */ /* 0x000fe40001800000 */
[----:B------:R-:W-:Y:S01]  /*33c0*/  ISETP.GE.U32.AND P3, PT, R75, 0x7fffffb2, PT ;  /* 0x7fffffb24b00780c */ /* 0x000fe20003f66070 */
[----:B------:R-:W-:Y:S01]  /*33d0*/  VIADD R75, R143, 0xffffffd3 ;  /* 0xffffffd38f4b7836 */ /* 0x000fe20000000000 */
[----:B------:R-:W-:Y:S02]  /*33e0*/  SEL R91, RZ, 0x4, P4 ;  /* 0x00000004ff5b7807 */ /* 0x000fe40002000000 */
[----:B------:R-:W-:Y:S02]  /*33f0*/  LOP3.LUT R29, R29, 0x3, RZ, 0xc0, !PT ;  /* 0x000000031d1d7812 */ /* 0x000fe400078ec0ff */
[----:B------:R-:W-:Y:S02]  /*3400*/  ISETP.GE.U32.AND P4, PT, R92, 0x7fffffbb, PT ;  /* 0x7fffffbb5c00780c */ /* 0x000fe40003f86070 */
[----:B------:R-:W-:-:S02]  /*3410*/  IADD3 R25, PT, PT, R27, R26, R25 ;  /* 0x0000001a1b197210 */ /* 0x000fc40007ffe019 */
[----:B------:R-:W-:Y:S02]  /*3420*/  SHF.R.U32.HI R26, RZ, 0x2, R0 ;  /* 0x00000002ff1a7819 */ /* 0x000fe40000011600 */
[----:B------:R-:W-:Y:S02]  /*3430*/  SEL R93, RZ, 0x1, P5 ;  /* 0x00000001ff5d7807 */ /* 0x000fe40002800000 */
[----:B------:R-:W-:Y:S02]  /*3440*/  IADD3 R23, PT, PT, R29, R24, R23 ;  /* 0x000000181d177210 */ /* 0x000fe40007ffe017 */
[----:B------:R-:W-:Y:S01]  /*3450*/  ISETP.GE.U32.AND P5, PT, R75, 0x7fffffb4, PT ;  /* 0x7fffffb44b00780c */ /* 0x000fe20003fa6070 */
[----:B------:R-:W-:Y:S01]  /*3460*/  VIADD R75, R143, 0xffffffdb ;  /* 0xffffffdb8f4b7836 */ /* 0x000fe20000000000 */
[----:B------:R-:W-:Y:S01]  /*3470*/  SEL R24, RZ, 0x4, P4 ;  /* 0x00000004ff187807 */ /* 0x000fe20002000000 */
[----:B------:R-:W-:Y:S01]  /*3480*/  IMAD.SHL.U32 R23, R23, 0x100, RZ ;  /* 0x0000010017177824 */ /* 0x000fe200078e00ff */
[----:B------:R-:W-:-:S02]  /*3490*/  LOP3.LUT P4, RZ, R26, 0x1, RZ, 0xc0, !PT ;  /* 0x000000011aff7812 */ /* 0x000fc4000788c0ff */
[----:B------:R-:W-:Y:S02]  /*34a0*/  SEL R92, RZ, 0x7fff8, P5 ;  /* 0x0007fff8ff5c7807 */ /* 0x000fe40002800000 */
[----:B------:R-:W-:Y:S02]  /*34b0*/  ISETP.GE.U32.AND P5, PT, R75, 0x7fffffbc, PT ;  /* 0x7fffffbc4b00780c */ /* 0x000fe40003fa6070 */
[----:B------:R-:W-:Y:S02]  /*34c0*/  LOP3.LUT R85, R85, 0x3, RZ, 0xc0, !PT ;  /* 0x0000000355557812 */ /* 0x000fe400078ec0ff */
[----:B------:R-:W-:Y:S02]  /*34d0*/  SEL R27, RZ, 0x7fff8, P5 ;  /* 0x0007fff8ff1b7807 */ /* 0x000fe40002800000 */
[----:B------:R-:W-:Y:S02]  /*34e0*/  SEL R94, RZ, 0x1fffe, P3 ;  /* 0x0001fffeff5e7807 */ /* 0x000fe40001800000 */
[----:B------:R-:W-:Y:S01]  /*34f0*/  SHF.R.U32.HI R0, RZ, 0x1, R0 ;  /* 0x00000001ff007819 */ /* 0x000fe20000011600 */
[----:B------:R1:W-:Y:S01]  /*3500*/  LDGSTS.E [R161+0x74], desc[UR16][R82.64], P4 ;  /* 0x0007400052a17fae */ /* 0x0003e2000a1a1010 */
[----:B------:R-:W-:Y:S01]  /*3510*/  IADD3 R27, PT, PT, R85, R27, R24 ;  /* 0x0000001b551b7210 */ /* 0x000fe20007ffe018 */
[----:B------:R-:W-:Y:S01]  /*3520*/  IMAD.IADD R93, R93, 0x1, R94 ;  /* 0x000000015d5d7824 */ /* 0x000fe200078e025e */
[----:B------:R-:W-:-:S02]  /*3530*/  LOP3.LUT R24, R23, 0xf00, RZ, 0xe2, !PT ;  /* 0x00000f0017187812 */ /* 0x000fc400078ee2ff */
[----:B------:R-:W-:Y:S01]  /*3540*/  LOP3.LUT P4, RZ, R0, 0x1, RZ, 0xc0, !PT ;  /* 0x0000000100ff7812 */ /* 0x000fe2000788c0ff */
[----:B------:R-:W-:Y:S01]  /*3550*/  IMAD.SHL.U32 R0, R27, 0x100, RZ ;  /* 0x000001001b007824 */ /* 0x000fe200078e00ff */
[----:B------:R-:W-:Y:S01]  /*3560*/  SEL R27, RZ, 0x4, P1 ;  /* 0x00000004ff1b7807 */ /* 0x000fe20000800000 */
[----:B------:R-:W-:Y:S01]  /*3570*/  IMAD R25, R25, 0x1000, R24 ;  /* 0x0000100019197824 */ /* 0x000fe200078e0218 */
[----:B------:R-:W-:Y:S02]  /*3580*/  LOP3.LUT R93, R93, 0x3, RZ, 0xc0, !PT ;  /* 0x000000035d5d7812 */ /* 0x000fe400078ec0ff */
[----:B------:R-:W-:Y:S01]  /*3590*/  ISETP.GE.AND P1, PT, R122, R143, PT ;  /* 0x0000008f7a00720c */ /* 0x000fe20003f26270 */
[----:B-1----:R-:W-:Y:S01]  /*35a0*/  IMAD.WIDE R82, R171, 0x4, R82 ;  /* 0x00000004ab527825 */ /* 0x002fe200078e0252 */
[----:B------:R-:W-:Y:S02]  /*35b0*/  SEL R24, RZ, 0x4, !P6 ;  /* 0x00000004ff187807 */ /* 0x000fe40007000000 */
[----:B------:R-:W-:-:S02]  /*35c0*/  LOP3.LUT R89, R89, 0x3, RZ, 0xc0, !PT ;  /* 0x0000000359597812 */ /* 0x000fc400078ec0ff */
[----:B------:R-:W-:Y:S01]  /*35d0*/  IADD3 R91, PT, PT, R93, R92, R91 ;  /* 0x0000005c5d5b7210 */ /* 0x000fe20007ffe05b */
[----:B------:R1:W-:Y:S01]  /*35e0*/  LDGSTS.E [R161+0x78], desc[UR16][R110.64], P4 ;  /* 0x000780006ea17fae */ /* 0x0003e2000a1a1010 */
[----:B------:R-:W-:Y:S02]  /*35f0*/  SEL R24, R24, RZ, !P1 ;  /* 0x000000ff18187207 */ /* 0x000fe40004800000 */
[----:B------:R-:W-:Y:S01]  /*3600*/  LEA R119, P1, R167, UR14, 0x2 ;  /* 0x0000000ea7777c11 */ /* 0x000fe2000f8210ff */
[----:B------:R2:W-:Y:S01]  /*3610*/  LDGSTS.E [R161+0x7c], desc[UR16][R114.64], !P2 ;  /* 0x0007c00072a17fae */ /* 0x0005e2000d1a1010 */
[----:B------:R-:W-:Y:S02]  /*3620*/  IADD3 R87, PT, PT, R89, R88, R87 ;  /* 0x0000005859577210 */ /* 0x000fe40007ffe057 */
[----:B------:R-:W-:Y:S01]  /*3630*/  LOP3.LUT R28, R91, 0xf, RZ, 0xc0, !PT ;  /* 0x0000000f5b1c7812 */ /* 0x000fe200078ec0ff */
[----:B------:R-:W0:Y:S01]  /*3640*/  LDGDEPBAR ;  /* 0x00000000000079af */ /* 0x000e220000000000 */
[----:B------:R-:W-:-:S02]  /*3650*/  LEA.HI.X.SX32 R29, R167, UR15, 0x2, P1 ;  /* 0x0000000fa71d7c11 */ /* 0x000fc400088f16ff */
[-C--:B------:R-:W-:Y:S01]  /*3660*/  LEA R84, P2, R188, R119.reuse, 0x2 ;  /* 0x00000077bc547211 */ /* 0x080fe200078410ff */
[----:B------:R-:W-:Y:S01]  /*3670*/  IMAD R28, R87, 0x10, R28 ;  /* 0x00000010571c7824 */ /* 0x000fe200078e021c */
[----:B------:R-:W-:Y:S01]  /*3680*/  LEA R86, P4, R192, R119, 0x2 ;  /* 0x00000077c0567211 */ /* 0x000fe200078810ff */
[----:B-1----:R-:W-:Y:S01]  /*3690*/  IMAD.WIDE R110, R171, 0x4, R110 ;  /* 0x00000004ab6e7825 */ /* 0x002fe200078e026e */
[----:B------:R-:W-:Y:S02]  /*36a0*/  LEA.HI.X.SX32 R85, R188, R29, 0x2, P2 ;  /* 0x0000001dbc557211 */ /* 0x000fe400010f16ff */
[----:B------:R-:W-:Y:S01]  /*36b0*/  LOP3.LUT R79, R79, 0x3, RZ, 0xc0, !PT ;  /* 0x000000034f4f7812 */ /* 0x000fe200078ec0ff */
[----:B--2---:R-:W-:Y:S01]  /*36c0*/  IMAD.WIDE R114, R171, 0x4, R114 ;  /* 0x00000004ab727825 */ /* 0x004fe200078e0272 */
[----:B------:R-:W-:Y:S02]  /*36d0*/  LEA R88, P2, R196, R119, 0x2 ;  /* 0x00000077c4587211 */ /* 0x000fe400078410ff */
[----:B------:R-:W-:-:S02]  /*36e0*/  LEA.HI.X.SX32 R87, R192, R29, 0x2, P4 ;  /* 0x0000001dc0577211 */ /* 0x000fc400020f16ff */
[----:B------:R-:W-:Y:S02]  /*36f0*/  LEA R90, P4, R200, R119, 0x2 ;  /* 0x00000077c85a7211 */ /* 0x000fe400078810ff */
[----:B------:R-:W-:Y:S02]  /*3700*/  ISETP.GE.U32.AND P3, PT, R163, 0x7fffffa1, PT ;  /* 0x7fffffa1a300780c */ /* 0x000fe40003f66070 */
[----:B------:R-:W-:Y:S02]  /*3710*/  IADD3 R77, PT, PT, R79, R78, R77 ;  /* 0x0000004e4f4d7210 */ /* 0x000fe40007ffe04d */
[----:B------:R-:W-:Y:S02]  /*3720*/  LOP3.LUT R0, R0, 0xf00, RZ, 0xe2, !PT ;  /* 0x00000f0000007812 */ /* 0x000fe400078ee2ff */
[----:B------:R-:W-:Y:S02]  /*3730*/  LEA.HI.X.SX32 R89, R196, R29, 0x2, P2 ;  /* 0x0000001dc4597211 */ /* 0x000fe400010f16ff */
[----:B------:R-:W-:Y:S01]  /*3740*/  LEA R92, P2, R204, R119, 0x2 ;  /* 0x00000077cc5c7211 */ /* 0x000fe200078410ff */
[----:B------:R-:W-:Y:S01]  /*3750*/  IMAD R77, R77, 0x1000, R0 ;  /* 0x000010004d4d7824 */ /* 0x000fe200078e0200 */
[----:B------:R-:W-:Y:S01]  /*3760*/  LEA.HI.X.SX32 R91, R200, R29, 0x2, P4 ;  /* 0x0000001dc85b7211 */ /* 0x000fe200020f16ff */
[----:B------:R-:W-:Y:S01]  /*3770*/  IMAD.SHL.U32 R0, R126, 0x4, RZ ;  /* 0x000000047e007824 */ /* 0x000fe200078e00ff */
[----:B------:R-:W-:-:S02]  /*3780*/  SEL R75, RZ, 0x1, P3 ;  /* 0x00000001ff4b7807 */ /* 0x000fc40001800000 */
[----:B------:R-:W-:Y:S02]  /*3790*/  LEA R94, P4, R206, R119, 0x2 ;  /* 0x00000077ce5e7211 */ /* 0x000fe400078810ff */
[----:B------:R-:W-:Y:S01]  /*37a0*/  LEA.HI.X.SX32 R93, R204, R29, 0x2, P2 ;  /* 0x0000001dcc5d7211 */ /* 0x000fe200010f16ff */
[----:B------:R-:W-:Y:S01]  /*37b0*/  IMAD.IADD R75, R75, 0x1, R76 ;  /* 0x000000014b4b7824 */ /* 0x000fe200078e024c */
[----:B------:R-:W-:Y:S02]  /*37c0*/  LEA R96, P2, R208, R119, 0x2 ;  /* 0x00000077d0607211 */ /* 0x000fe400078410ff */
[----:B------:R-:W-:Y:S02]  /*37d0*/  LEA.HI.X.SX32 R95, R206, R29, 0x2, P4 ;  /* 0x0000001dce5f7211 */ /* 0x000fe400020f16ff */
[----:B------:R-:W-:Y:S02]  /*37e0*/  SHF.R.U32.HI R23, RZ, 0x1, R128 ;  /* 0x00000001ff177819 */ /* 0x000fe40000011680 */
[----:B------:R-:W-:-:S02]  /*37f0*/  LEA R98, P4, R210, R119, 0x2 ;  /* 0x00000077d2627211 */ /* 0x000fc400078810ff */
[----:B------:R-:W-:Y:S02]  /*3800*/  ISETP.NE.U32.AND P1, PT, R24, RZ, PT ;  /* 0x000000ff1800720c */ /* 0x000fe40003f25070 */
[----:B------:R-:W-:Y:S02]  /*3810*/  LEA.HI.X.SX32 R97, R208, R29, 0x2, P2 ;  /* 0x0000001dd0617211 */ /* 0x000fe400010f16ff */
[----:B------:R-:W-:Y:S02]  /*3820*/  LOP3.LUT R0, R0, 0x30, R23, 0x78, !PT ;  /* 0x0000003000007812 */ /* 0x000fe400078e7817 */
[----:B------:R-:W-:Y:S02]  /*3830*/  LEA R100, P2, R190, R119, 0x2 ;  /* 0x00000077be647211 */ /* 0x000fe400078410ff */
[----:B------:R-:W-:Y:S01]  /*3840*/  LEA.HI.X.SX32 R99, R210, R29, 0x2, P4 ;  /* 0x0000001dd2637211 */ /* 0x000fe200020f16ff */
[----:B------:R-:W-:Y:S01]  /*3850*/  VIADD R173, R0, UR10 ;  /* 0x0000000a00ad7c36 */ /* 0x000fe20008000000 */
[----:B------:R-:W-:-:S02]  /*3860*/  LOP3.LUT R75, R75, 0x3, RZ, 0xc0, !PT ;  /* 0x000000034b4b7812 */ /* 0x000fc400078ec0ff */
[----:B------:R-:W-:Y:S02]  /*3870*/  LEA R102, P4, R194, R119, 0x2 ;  /* 0x00000077c2667211 */ /* 0x000fe400078810ff */
[----:B------:R-:W-:Y:S01]  /*3880*/  LEA.HI.X.SX32 R101, R190, R29, 0x2, P2 ;  /* 0x0000001dbe657211 */ /* 0x000fe200010f16ff */
[----:B------:R1:W-:Y:S01]  /*3890*/  LDGSTS.E [R173+0x8000], desc[UR16][R84.64], P1 ;  /* 0x0800000054ad7fae */ /* 0x0003e200089a1010 */
[----:B------:R-:W-:Y:S02]  /*38a0*/  LOP3.LUT R33, R33, 0x3, RZ, 0xc0, !PT ;  /* 0x0000000321217812 */ /* 0x000fe400078ec0ff */
[----:B------:R-:W-:Y:S01]  /*38b0*/  IADD3 R35, PT, PT, R75, R74, R35 ;  /* 0x0000004a4b237210 */ /* 0x000fe20007ffe023 */
[----:B------:R2:W-:Y:S01]  /*38c0*/  LDGSTS.E [R173+0x8400], desc[UR16][R86.64], P1 ;  /* 0x0840000056ad7fae */ /* 0x0005e200089a1010 */
[----:B------:R-:W-:Y:S02]  /*38d0*/  LEA R104, P2, R198, R119, 0x2 ;  /* 0x00000077c6687211 */ /* 0x000fe400078410ff */
[----:B------:R-:W-:Y:S01]  /*38e0*/  LEA.HI.X.SX32 R103, R194, R29, 0x2, P4 ;  /* 0x0000001dc2677211 */ /* 0x000fe200020f16ff */
[----:B------:R3:W-:Y:S01]  /*38f0*/  LDGSTS.E [R173+0x8800], desc[UR16][R88.64], P1 ;  /* 0x0880000058ad7fae */ /* 0x0007e200089a1010 */
[----:B------:R-:W-:-:S02]  /*3900*/  LEA R106, P4, R202, R119, 0x2 ;  /* 0x00000077ca6a7211 */ /* 0x000fc400078810ff */
[----:B------:R-:W-:Y:S01]  /*3910*/  LOP3.LUT R169, R0, 0x40, RZ, 0x3c, !PT ;  /* 0x0000004000a97812 */ /* 0x000fe200078e3cff */
[----:B------:R4:W-:Y:S01]  /*3920*/  LDGSTS.E [R173+0x8c00], desc[UR16][R90.64], P1 ;  /* 0x08c000005aad7fae */ /* 0x0009e200089a1010 */
[----:B------:R-:W-:Y:S01]  /*3930*/  IADD3 R31, PT, PT, R33, R32, R31 ;  /* 0x00000020211f7210 */ /* 0x000fe20007ffe01f */
[----:B-1----:R-:W-:Y:S01]  /*3940*/  IMAD.WIDE R84, R3, 0x4, R84 ;  /* 0x0000000403547825 */ /* 0x002fe200078e0254 */
[----:B------:R-:W-:Y:S01]  /*3950*/  LOP3.LUT R26, R35, 0xf, RZ, 0xc0, !PT ;  /* 0x0000000f231a7812 */ /* 0x000fe200078ec0ff */
[----:B------:R1:W-:Y:S01]  /*3960*/  LDGSTS.E [R173+0x9000], desc[UR16][R92.64], P1 ;  /* 0x090000005cad7fae */ /* 0x0003e200089a1010 */
[----:B------:R-:W-:Y:S01]  /*3970*/  LEA.HI.X.SX32 R105, R198, R29, 0x2, P2 ;  /* 0x0000001dc6697211 */ /* 0x000fe200010f16ff */
[----:B------:R-:W-:Y:S01]  /*3980*/  VIADD R175, R169, UR10 ;  /* 0x0000000aa9af7c36 */ /* 0x000fe20008000000 */
[----:B------:R-:W-:Y:S01]  /*3990*/  LEA R108, P2, R212, R119, 0x2 ;  /* 0x00000077d46c7211 */ /* 0x000fe200078410ff */
[----:B------:R-:W-:Y:S01]  /*39a0*/  IMAD R26, R31, 0x10, R26 ;  /* 0x000000101f1a7824 */ /* 0x000fe200078e021a */
[----:B------:R-:W-:Y:S01]  /*39b0*/  LEA.HI.X.SX32 R107, R202, R29, 0x2, P4 ;  /* 0x0000001dca6b7211 */ /* 0x000fe200020f16ff */
[----:B------:R5:W-:Y:S01]  /*39c0*/  LDGSTS.E [R173+0x9400], desc[UR16][R94.64], P1 ;  /* 0x094000005ead7fae */ /* 0x000be200089a1010 */
[----:B------:R-:W-:Y:S01]  /*39d0*/  LEA R112, P4, R214, R119, 0x2 ;  /* 0x00000077d6707211 */ /* 0x000fe200078810ff */
[C---:B--2---:R-:W-:Y:S01]  /*39e0*/  IMAD.WIDE R86, R3.reuse, 0x4, R86 ;  /* 0x0000000403567825 */ /* 0x044fe200078e0256 */
[----:B------:R-:W-:Y:S01]  /*39f0*/  LEA.HI.X.SX32 R109, R212, R29, 0x2, P2 ;  /* 0x0000001dd46d7211 */ /* 0x000fe200010f16ff */
[----:B------:R2:W-:Y:S01]  /*3a00*/  LDGSTS.E [R173+0x9800], desc[UR16][R96.64], P1 ;  /* 0x0980000060ad7fae */ /* 0x0005e200089a1010 */
[----:B------:R-:W-:Y:S01]  /*3a10*/  LEA R116, P2, R216, R119, 0x2 ;  /* 0x00000077d8747211 */ /* 0x000fe200078410ff */
[C---:B---3--:R-:W-:Y:S01]  /*3a20*/  IMAD.WIDE R88, R3.reuse, 0x4, R88 ;  /* 0x0000000403587825 */ /* 0x048fe200078e0258 */
[----:B------:R-:W-:Y:S01]  /*3a30*/  LEA.HI.X.SX32 R113, R214, R29, 0x2, P4 ;  /* 0x0000001dd6717211 */ /* 0x000fe200020f16ff */
[----:B------:R3:W-:Y:S01]  /*3a40*/  LDGSTS.E [R173+0x9c00], desc[UR16][R98.64], P1 ;  /* 0x09c0000062ad7fae */ /* 0x0007e200089a1010 */
[----:B------:R-:W-:Y:S01]  /*3a50*/  LEA R118, P4, R218, R119, 0x2 ;  /* 0x00000077da767211 */ /* 0x000fe200078810ff */
[C---:B----4-:R-:W-:Y:S01]  /*3a60*/  IMAD.WIDE R90, R3.reuse, 0x4, R90 ;  /* 0x00000004035a7825 */ /* 0x050fe200078e025a */
[----:B------:R-:W-:Y:S01]  /*3a70*/  LOP3.LUT R26, R26, 0xff, RZ, 0xc0, !PT ;  /* 0x000000ff1a1a7812 */ /* 0x000fe200078ec0ff */
[----:B------:R4:W-:Y:S01]  /*3a80*/  LDGSTS.E [R175+0x8200], desc[UR16][R100.64], P1 ;  /* 0x0820000064af7fae */ /* 0x0009e200089a1010 */
[----:B------:R-:W-:Y:S01]  /*3a90*/  LOP3.LUT R28, R28, 0xff, RZ, 0xc0, !PT ;  /* 0x000000ff1c1c7812 */ /* 0x000fe200078ec0ff */
[----:B-1----:R-:W-:Y:S01]  /*3aa0*/  IMAD.WIDE R92, R3, 0x4, R92 ;  /* 0x00000004035c7825 */ /* 0x002fe200078e025c */
[-C--:B------:R-:W-:Y:S01]  /*3ab0*/  LEA.HI.X.SX32 R117, R216, R29.reuse, 0x2, P2 ;  /* 0x0000001dd8757211 */ /* 0x080fe200010f16ff */
[----:B------:R1:W-:Y:S01]  /*3ac0*/  LDGSTS.E [R175+0x8600], desc[UR16][R102.64], P1 ;  /* 0x0860000066af7fae */ /* 0x0003e200089a1010 */
[----:B------:R-:W-:Y:S01]  /*3ad0*/  LEA.HI.X.SX32 R119, R218, R29, 0x2, P4 ;  /* 0x0000001dda777211 */ /* 0x000fe200020f16ff */
[----:B------:R-:W-:Y:S01]  /*3ae0*/  IMAD.IADD R23, R25, 0x1, R26 ;  /* 0x0000000119177824 */ /* 0x000fe200078e021a */
[----:B------:R-:W-:Y:S01]  /*3af0*/  ISETP.GT.AND P2, PT, R165, 0x3f, PT ;  /* 0x0000003fa500780c */ /* 0x000fe20003f44270 */
[----:B------:R1:W-:Y:S01]  /*3b00*/  LDGSTS.E [R175+0x8a00], desc[UR16][R104.64], P1 ;  /* 0x08a0000068af7fae */ /* 0x0003e200089a1010 */
[----:B------:R-:W-:-:S02]  /*3b10*/  IMAD.IADD R28, R77, 0x1, R28 ;  /* 0x000000014d1c7824 */ /* 0x000fc400078e021c */
[----:B-----5:R-:W-:Y:S01]  /*3b20*/  IMAD.WIDE R94, R3, 0x4, R94 ;  /* 0x00000004035e7825 */ /* 0x020fe200078e025e */
[----:B------:R5:W-:Y:S02]  /*3b30*/  LDGSTS.E [R175+0x8e00], desc[UR16][R106.64], P1 ;  /* 0x08e000006aaf7fae */ /* 0x000be400089a1010 */
[----:B------:R-:W-:Y:S01]  /*3b40*/  PRMT R23, R23, 0x5410, R28 ;  /* 0x0000541017177816 */ /* 0x000fe2000000001c */
[----:B--2---:R-:W-:Y:S01]  /*3b50*/  IMAD.WIDE R96, R3, 0x4, R96 ;  /* 0x0000000403607825 */ /* 0x004fe200078e0260 */
[----:B------:R2:W-:Y:S02]  /*3b60*/  LDGSTS.E [R175+0x9200], desc[UR16][R108.64], P1 ;  /* 0x092000006caf7fae */ /* 0x0005e400089a1010 */
[----:B------:R-:W-:Y:S01]  /*3b70*/  SHF.R.U64 R24, R23, 0x1f, RZ ;  /* 0x0000001f17187819 */ /* 0x000fe200000012ff */
[----:B---3--:R-:W-:Y:S01]  /*3b80*/  IMAD.WIDE R98, R3, 0x4, R98 ;  /* 0x0000000403627825 */ /* 0x008fe200078e0262 */
[----:B------:R3:W-:Y:S01]  /*3b90*/  LDGSTS.E [R175+0x9600], desc[UR16][R112.64], P1 ;  /* 0x0960000070af7fae */ /* 0x0007e200089a1010 */
[----:B------:R-:W-:-:S02]  /*3ba0*/  SHF.R.U64 R25, R23, 0x1e, RZ ;  /* 0x0000001e17197819 */ /* 0x000fc400000012ff */
[----:B------:R-:W-:Y:S01]  /*3bb0*/  LOP3.LUT P4, RZ, R24, 0x1, RZ, 0xc0, !PT ;  /* 0x0000000118ff7812 */ /* 0x000fe2000788c0ff */
[----:B------:R2:W-:Y:S01]  /*3bc0*/  LDGSTS.E [R175+0x9a00], desc[UR16][R116.64], P1 ;  /* 0x09a0000074af7fae */ /* 0x0005e200089a1010 */
[----:B------:R-:W-:Y:S01]  /*3bd0*/  SEL R24, R27, RZ, P2 ;  /* 0x000000ff1b187207 */ /* 0x000fe20001000000 */
[----:B----4-:R-:W-:Y:S01]  /*3be0*/  IMAD.WIDE R100, R3, 0x4, R100 ;  /* 0x0000000403647825 */ /* 0x010fe200078e0264 */
[----:B------:R-:W-:Y:S01]  /*3bf0*/  LOP3.LUT P2, RZ, R25, 0x1, RZ, 0xc0, !PT ;  /* 0x0000000119ff7812 */ /* 0x000fe2000784c0ff */
[----:B------:R4:W-:Y:S01]  /*3c00*/  LDGSTS.E [R175+0x9e00], desc[UR16][R118.64], P1 ;  /* 0x09e0000076af7fae */ /* 0x0009e200089a1010 */
[----:B------:R-:W-:Y:S01]  /*3c10*/  SHF.R.U64 R25, R23, 0x1d, RZ ;  /* 0x0000001d17197819 */ /* 0x000fe200000012ff */
[----:B-1----:R-:W-:Y:S01]  /*3c20*/  IMAD.WIDE R102, R3, 0x4, R102 ;  /* 0x0000000403667825 */ /* 0x002fe200078e0266 */
[----:B------:R-:W-:Y:S01]  /*3c30*/  SHF.R.U64 R26, R23, 0x1a, RZ ;  /* 0x0000001a171a7819 */ /* 0x000fe200000012ff */
[----:B------:R-:W0:Y:S01]  /*3c40*/  LDGDEPBAR ;  /* 0x00000000000079af */ /* 0x000e220000000000 */
[----:B------:R-:W-:Y:S01]  /*3c50*/  BAR.SYNC.DEFER_BLOCKING 0x0 ;  /* 0x0000000000007b1d */ /* 0x000fe20000010000 */
[----:B------:R-:W-:Y:S01]  /*3c60*/  LOP3.LUT P1, RZ, R25, 0x1, RZ, 0xc0, !PT ;  /* 0x0000000119ff7812 */ /* 0x000fe2000782c0ff */
[----:B------:R-:W-:Y:S01]  /*3c70*/  IMAD.WIDE R104, R3, 0x4, R104 ;  /* 0x0000000403687825 */ /* 0x000fe200078e0268 */
[----:B------:R-:W-:-:S03]  /*3c80*/  SHF.R.U64 R25, R23, 0x1c, RZ ;  /* 0x0000001c17197819 */ /* 0x000fc600000012ff */
[----:B-----5:R-:W-:-:S04]  /*3c90*/  IMAD.WIDE R106, R3, 0x4, R106 ;  /* 0x00000004036a7825 */ /* 0x020fc800078e026a */
[----:B--2---:R-:W-:-:S04]  /*3ca0*/  IMAD.WIDE R108, R3, 0x4, R108 ;  /* 0x00000004036c7825 */ /* 0x004fc800078e026c */
[----:B---3--:R-:W-:-:S04]  /*3cb0*/  IMAD.WIDE R112, R3, 0x4, R112 ;  /* 0x0000000403707825 */ /* 0x008fc800078e0270 */
[----:B------:R-:W-:-:S04]  /*3cc0*/  IMAD.WIDE R116, R3, 0x4, R116 ;  /* 0x0000000403747825 */ /* 0x000fc800078e0274 */
[----:B----4-:R-:W-:Y:S01]  /*3cd0*/  IMAD.WIDE R118, R3, 0x4, R118 ;  /* 0x0000000403767825 */ /* 0x010fe200078e0276 */
[----:B------:R-:W-:Y:S01]  /*3ce0*/  @!PT LDS RZ, [RZ] ;  /* 0x00000000fffff984 */ /* 0x000fe20000000800 */
[----:B------:R-:W-:Y:S01]  /*3cf0*/  @!PT LDS RZ, [RZ] ;  /* 0x00000000fffff984 */ /* 0x000fe20000000800 */
[----:B------:R-:W-:Y:S01]  /*3d00*/  @!PT LDS RZ, [RZ] ;  /* 0x00000000fffff984 */ /* 0x000fe20000000800 */
[----:B------:R1:W-:Y:S01]  /*3d10*/  LDGSTS.E [R161+0x4000], desc[UR16][R20.64], P4 ;  /* 0x0400000014a17fae */ /* 0x0003e2000a1a1010 */
[----:B------:R-:W-:Y:S02]  /*3d20*/  LOP3.LUT P4, RZ, R25, 0x1, RZ, 0xc0, !PT ;  /* 0x0000000119ff7812 */ /* 0x000fe4000788c0ff */
[----:B------:R-:W-:Y:S01]  /*3d30*/  SHF.R.U64 R25, R23, 0x1b, RZ ;  /* 0x0000001b17197819 */ /* 0x000fe200000012ff */
[----:B------:R-:W-:Y:S03]  /*3d40*/  LDGSTS.E [R161+0x4004], desc[UR16][R18.64], P2 ;  /* 0x0400400012a17fae */ /* 0x000fe600091a1010 */
[----:B------:R-:W-:Y:S01]  /*3d50*/  LOP3.LUT P2, RZ, R25, 0x1, RZ, 0xc0, !PT ;  /* 0x0000000119ff7812 */ /* 0x000fe2000784c0ff */
[----:B------:R-:W-:Y:S01]  /*3d60*/  LDGSTS.E [R161+0x4008], desc[UR16][R16.64], P1 ;  /* 0x0400800010a17fae */ /* 0x000fe200089a1010 */
[----:B------:R-:W-:-:S02]  /*3d70*/  LOP3.LUT P1, RZ, R26, 0x1, RZ, 0xc0, !PT ;  /* 0x000000011aff7812 */ /* 0x000fc4000782c0ff */
[C---:B------:R-:W-:Y:S02]  /*3d80*/  SHF.R.U64 R25, R23.reuse, 0x19, RZ ;  /* 0x0000001917197819 */ /* 0x040fe400000012ff */
[----:B------:R-:W-:Y:S01]  /*3d90*/  SHF.R.U64 R26, R23, 0x17, RZ ;  /* 0x00000017171a7819 */ /* 0x000fe200000012ff */
[----:B------:R-:W-:Y:S01]  /*3da0*/  LDGSTS.E [R161+0x400c], desc[UR16][R14.64], P4 ;  /* 0x0400c0000ea17fae */ /* 0x000fe2000a1a1010 */
[----:B------:R-:W-:Y:S02]  /*3db0*/  LOP3.LUT P4, RZ, R25, 0x1, RZ, 0xc0, !PT ;  /* 0x0000000119ff7812 */ /* 0x000fe4000788c0ff */
[----:B------:R-:W-:-:S03]  /*3dc0*/  SHF.R.U64 R25, R23, 0x18, RZ ;  /* 0x0000001817197819 */ /* 0x000fc600000012ff */
[----:B------:R-:W-:Y:S01]  /*3dd0*/  LDGSTS.E [R161+0x4010], desc[UR16][R12.64], P2 ;  /* 0x040100000ca17fae */ /* 0x000fe200091a1010 */
[----:B------:R-:W-:Y:S02]  /*3de0*/  LOP3.LUT P2, RZ, R25, 0x1, RZ, 0xc0, !PT ;  /* 0x0000000119ff7812 */ /* 0x000fe4000784c0ff */
[C---:B------:R-:W-:Y:S01]  /*3df0*/  SHF.R.U64 R25, R23.reuse, 0x16, RZ ;  /* 0x0000001617197819 */ /* 0x040fe200000012ff */
[----:B------:R-:W-:Y:S01]  /*3e00*/  LDGSTS.E [R161+0x4014], desc[UR16][R10.64], P1 ;  /* 0x040140000aa17fae */ /* 0x000fe200089a1010 */
[----:B------:R-:W-:Y:S02]  /*3e10*/  LOP3.LUT P1, RZ, R26, 0x1, RZ, 0xc0, !PT ;  /* 0x000000011aff7812 */ /* 0x000fe4000782c0ff */
[----:B------:R-:W-:Y:S01]  /*3e20*/  SHF.R.U64 R26, R23, 0x14, RZ ;  /* 0x00000014171a7819 */ /* 0x000fe200000012ff */
[----:B------:R-:W-:Y:S01]  /*3e30*/  LDGSTS.E [R161+0x4018], desc[UR16][R8.64], P4 ;  /* 0x0401800008a17fae */ /* 0x000fe2000a1a1010 */
[----:B------:R-:W-:Y:S02]  /*3e40*/  LOP3.LUT P4, RZ, R25, 0x1, RZ, 0xc0, !PT ;  /* 0x0000000119ff7812 */ /* 0x000fe4000788c0ff */
[----:B------:R-:W-:-:S03]  /*3e50*/  SHF.R.U64 R25, R23, 0x15, RZ ;  /* 0x0000001517197819 */ /* 0x000fc600000012ff */
[----:B------:R2:W-:Y:S01]  /*3e60*/  LDGSTS.E [R161+0x401c], desc[UR16][R6.64], P2 ;  /* 0x0401c00006a17fae */ /* 0x0005e200091a1010 */
[----:B------:R-:W-:Y:S02]  /*3e70*/  LOP3.LUT P2, RZ, R25, 0x1, RZ, 0xc0, !PT ;  /* 0x0000000119ff7812 */ /* 0x000fe4000784c0ff */
[C---:B------:R-:W-:Y:S01]  /*3e80*/  SHF.R.U64 R25, R23.reuse, 0x13, RZ ;  /* 0x0000001317197819 */ /* 0x040fe200000012ff */
[----:B------:R3:W-:Y:S01]  /*3e90*/  LDGSTS.E [R161+0x4020], desc[UR16][R4.64], P1 ;  /* 0x0402000004a17fae */ /* 0x0007e200089a1010 */
[----:B------:R-:W-:Y:S02]  /*3ea0*/  LOP3.LUT P1, RZ, R26, 0x1, RZ, 0xc0, !PT ;  /* 0x000000011aff7812 */ /* 0x000fe4000782c0ff */
[----:B------:R-:W-:Y:S01]  /*3eb0*/  SHF.R.U64 R26, R23, 0x11, RZ ;  /* 0x00000011171a7819 */ /* 0x000fe200000012ff */
[----:B------:R4:W-:Y:S01]  /*3ec0*/  LDGSTS.E [R161+0x4024], desc[UR16][R36.64], P4 ;  /* 0x0402400024a17fae */ /* 0x0009e2000a1a1010 */
        /* <DEDUP_REMOVED lines=40> */
[----:B------:R-:W-:Y:S01]  /*4150*/  SHF.R.U64 R25, R23, 0x4, RZ ;  /* 0x0000000417197819 */ /* 0x000fe200000012ff */
[----:B------:R4:W-:Y:S01]  /*4160*/  LDGSTS.E [R161+0x405c], desc[UR16][R64.64], P1 ;  /* 0x0405c00040a17fae */ /* 0x0009e200089a1010 */
[----:B------:R-:W-:-:S03]  /*4170*/  LOP3.LUT P1, RZ, R26, 0x1, RZ, 0xc0, !PT ;  /* 0x000000011aff7812 */ /* 0x000fc6000782c0ff */
[----:B------:R4:W-:Y:S01]  /*4180*/  LDGSTS.E [R161+0x4060], desc[UR16][R66.64], P4 ;  /* 0x0406000042a17fae */ /* 0x0009e2000a1a1010 */
[----:B------:R-:W-:Y:S02]  /*4190*/  LOP3.LUT P4, RZ, R25, 0x1, RZ, 0xc0, !PT ;  /* 0x0000000119ff7812 */ /* 0x000fe4000788c0ff */
[----:B------:R-:W-:-:S03]  /*41a0*/  SHF.R.U64 R25, R23, 0x3, RZ ;  /* 0x0000000317197819 */ /* 0x000fc600000012ff */
[----:B------:R4:W-:Y:S01]  /*41b0*/  LDGSTS.E [R161+0x4064], desc[UR16][R68.64], P2 ;  /* 0x0406400044a17fae */ /* 0x0009e200091a1010 */
[----:B------:R-:W-:-:S03]  /*41c0*/  LOP3.LUT P2, RZ, R25, 0x1, RZ, 0xc0, !PT ;  /* 0x0000000119ff7812 */ /* 0x000fc6000784c0ff */
[----:B------:R4:W-:Y:S01]  /*41d0*/  LDGSTS.E [R161+0x4068], desc[UR16][R70.64], P1 ;  /* 0x0406800046a17fae */ /* 0x0009e200089a1010 */
[-C--:B------:R-:W-:Y:S02]  /*41e0*/  IADD3 R74, P1, PT, R20, R129.reuse, RZ ;  /* 0x00000081144a7210 */ /* 0x080fe40007f3e0ff */
[C---:B-1----:R-:W-:Y:S01]  /*41f0*/  SHF.R.U64 R20, R23.reuse, 0x2, RZ ;  /* 0x0000000217147819 */ /* 0x042fe200000012ff */
[----:B------:R4:W-:Y:S01]  /*4200*/  LDGSTS.E [R161+0x406c], desc[UR16][R72.64], P4 ;  /* 0x0406c00048a17fae */ /* 0x0009e2000a1a1010 */
[----:B------:R-:W-:Y:S01]  /*4210*/  SHF.R.U64 R23, R23, 0x1, RZ ;  /* 0x0000000117177819 */ /* 0x000fe200000012ff */
[----:B------:R-:W-:Y:S01]  /*4220*/  IMAD.X R75, R21, 0x1, R131, P1 ;  /* 0x00000001154b7824 */ /* 0x000fe200008e0683 */
[----:B------:R-:W-:Y:S02]  /*4230*/  LOP3.LUT P1, RZ, R20, 0x1, RZ, 0xc0, !PT ;  /* 0x0000000114ff7812 */ /* 0x000fe4000782c0ff */
[----:B------:R-:W-:Y:S01]  /*4240*/  IADD3 R76, P4, PT, R18, R129, RZ ;  /* 0x00000081124c7210 */ /* 0x000fe20007f9e0ff */
[----:B------:R4:W-:Y:S01]  /*4250*/  LDGSTS.E [R161+0x4070], desc[UR16][R80.64], P2 ;  /* 0x0407000050a17fae */ /* 0x0009e200091a1010 */
[----:B------:R-:W-:-:S03]  /*4260*/  ISETP.NE.U32.AND P2, PT, R24, RZ, PT ;  /* 0x000000ff1800720c */ /* 0x000fc60003f45070 */
[----:B------:R-:W-:Y:S01]  /*4270*/  IMAD.X R77, R19, 0x1, R131, P4 ;  /* 0x00000001134d7824 */ /* 0x000fe200020e0683 */
[----:B------:R-:W-:-:S05]  /*4280*/  IADD3 R78, P4, PT, R16, R129, RZ ;  /* 0x00000081104e7210 */ /* 0x000fca0007f9e0ff */
[----:B------:R4:W-:Y:S01]  /*4290*/  LDGSTS.E [R161+0x4074], desc[UR16][R82.64], P1 ;  /* 0x0407400052a17fae */ /* 0x0009e200089a1010 */
[----:B------:R-:W-:Y:S01]  /*42a0*/  LOP3.LUT P1, RZ, R23, 0x1, RZ, 0xc0, !PT ;  /* 0x0000000117ff7812 */ /* 0x000fe2000782c0ff */
[----:B------:R-:W-:Y:S01]  /*42b0*/  IMAD.X R79, R17, 0x1, R131, P4 ;  /* 0x00000001114f7824 */ /* 0x000fe200020e0683 */
[----:B------:R-:W-:Y:S01]  /*42c0*/  IADD3 R138, P4, PT, R6, R129, RZ ;  /* 0x00000081068a7210 */ /* 0x000fe20007f9e0ff */
[----:B--2---:R-:W-:-:S04]  /*42d0*/  VIADD R6, R143, 0xffffffbe ;  /* 0xffffffbe8f067836 */ /* 0x004fc80000000000 */
[----:B------:R-:W-:Y:S02]  /*42e0*/  IMAD.X R139, R7, 0x1, R131, P4 ;  /* 0x00000001078b7824 */ /* 0x000fe400020e0683 */
[----:B------:R-:W-:-:S04]  /*42f0*/  VIADD R7, R143, 0xffffffbd ;  /* 0xffffffbd8f077836 */ /* 0x000fc80000000000 */
[----:B------:R4:W-:Y:S01]  /*4300*/  LDGSTS.E [R161+0x4078], desc[UR16][R110.64], P1 ;  /* 0x040780006ea17fae */ /* 0x0009e200089a1010 */
[-C--:B------:R-:W-:Y:S02]  /*4310*/  IADD3 R120, P1, PT, R14, R129.reuse, RZ ;  /* 0x000000810e787210 */ /* 0x080fe40007f3e0ff */
[----:B------:R-:W-:Y:S01]  /*4320*/  ISETP.GE.U32.AND P4, PT, R7, 0x7fffff9e, PT ;  /* 0x7fffff9e0700780c */ /* 0x000fe20003f86070 */
[----:B------:R4:W-:Y:S01]  /*4330*/  LDGSTS.E [R161+0x407c], desc[UR16][R114.64], !P3 ;  /* 0x0407c00072a17fae */ /* 0x0009e2000d9a1010 */
[-C--:B------:R-:W-:Y:S01]  /*4340*/  IADD3 R132, P3, PT, R12, R129.reuse, RZ ;  /* 0x000000810c847210 */ /* 0x080fe20007f7e0ff */
[--C-:B------:R-:W-:Y:S01]  /*4350*/  IMAD.X R121, R15, 0x1, R131.reuse, P1 ;  /* 0x000000010f797824 */ /* 0x100fe200008e0683 */
[----:B------:R-:W-:Y:S01]  /*4360*/  ISETP.NE.U32.AND P1, PT, R22, RZ, PT ;  /* 0x000000ff1600720c */ /* 0x000fe20003f25070 */
[----:B------:R-:W0:Y:S02]  /*4370*/  LDGDEPBAR ;  /* 0x00000000000079af */ /* 0x000e240000000000 */
[----:B------:R-:W-:Y:S01]  /*4380*/  IMAD.X R133, R13, 0x1, R131, P3 ;  /* 0x000000010d857824 */ /* 0x000fe200018e0683 */
[----:B------:R-:W-:Y:S01]  /*4390*/  IADD3 R136, P3, PT, R8, R129, RZ ;  /* 0x0000008108887210 */ /* 0x000fe20007f7e0ff */
[----:B------:R4:W-:Y:S01]  /*43a0*/  LDGSTS.E [R173+0xa000], desc[UR16][R84.64], P2 ;  /* 0x0a00000054ad7fae */ /* 0x0009e200091a1010 */
[----:B------:R-:W-:-:S03]  /*43b0*/  ISETP.LT.OR P5, PT, R165, 0x20, P1 ;  /* 0x00000020a500780c */ /* 0x000fc60000fa1670 */
[----:B------:R4:W-:Y:S01]  /*43c0*/  LDGSTS.E [R173+0xa400], desc[UR16][R86.64], P2 ;  /* 0x0a40000056ad7fae */ /* 0x0009e200091a1010 */
[----:B------:R-:W-:Y:S01]  /*43d0*/  IMAD.X R137, R9, 0x1, R131, P3 ;  /* 0x0000000109897824 */ /* 0x000fe200018e0683 */
[----:B------:R-:W-:Y:S02]  /*43e0*/  ISETP.GE.U32.AND P3, PT, R6, 0x7fffff9f, PT ;  /* 0x7fffff9f0600780c */ /* 0x000fe40003f66070 */
[----:B------:R4:W-:Y:S04]  /*43f0*/  LDGSTS.E [R173+0xa800], desc[UR16][R88.64], P2 ;  /* 0x0a80000058ad7fae */ /* 0x0009e800091a1010 */
        /* <DEDUP_REMOVED lines=12> */
[----:B------:R4:W-:Y:S01]  /*44c0*/  LDGSTS.E [R175+0xbe00], desc[UR16][R118.64], P2 ;  /* 0x0be0000076af7fae */ /* 0x0009e200091a1010 */
[----:B------:R-:W-:-:S03]  /*44d0*/  IADD3 R134, P2, PT, R10, R129, RZ ;  /* 0x000000810a867210 */ /* 0x000fc60007f5e0ff */
[----:B------:R-:W0:Y:S02]  /*44e0*/  LDGDEPBAR ;  /* 0x00000000000079af */ /* 0x000e240000000000 */
[----:B------:R-:W-:Y:S01]  /*44f0*/  IMAD.X R135, R11, 0x1, R131, P2 ;  /* 0x000000010b877824 */ /* 0x000fe200010e0683 */
[----:B------:R-:W-:Y:S01]  /*4500*/  IADD3 R140, P2, PT, R4, R129, RZ ;  /* 0x00000081048c7210 */ /* 0x000fe20007f5e0ff */
[----:B---3--:R-:W-:-:S04]  /*4510*/  VIADD R4, R143, 0xffffffbf ;  /* 0xffffffbf8f047836 */ /* 0x008fc80000000000 */
[----:B------:R-:W-:Y:S01]  /*4520*/  IMAD.X R141, R5, 0x1, R131, P2 ;  /* 0x00000001058d7824 */ /* 0x000fe200010e0683 */
[----:B------:R-:W-:Y:S01]  /*4530*/  ISETP.GE.U32.AND P2, PT, R4, 0x7fffffa0, PT ;  /* 0x7fffffa00400780c */ /* 0x000fe20003f46070 */
[----:B------:R-:W-:-:S04]  /*4540*/  DEPBAR.LE SB0, 0x2 ;  /* 0x000080800000791a */ /* 0x000fc80000000000 */
[----:B------:R-:W-:Y:S06]  /*4550*/  BAR.SYNC.DEFER_BLOCKING 0x0 ;  /* 0x0000000000007b1d */ /* 0x000fec0000010000 */
[----:B----4-:R-:W-:Y:S05]  /*4560*/  @!P6 BRA `(.L_x_6) ;  /* 0x000000000024e947 */ /* 0x010fea0003800000 */
[----:B------:R-:W-:Y:S04]  /*4570*/  LDS.128 R4, [R161] ;  /* 0x00000000a1047984 */ /* 0x000fe80000000c00 */
[----:B------:R-:W-:Y:S04]  /*4580*/  LDS.128 R8, [R161+0x10] ;  /* 0x00001000a1087984 */ /* 0x000fe80000000c00 */
[----:B------:R-:W-:Y:S04]  /*4590*/  LDS.128 R12, [R161+0x20] ;  /* 0x00002000a10c7984 */ /* 0x000fe80000000c00 */
[----:B------:R-:W-:Y:S04]  /*45a0*/  LDS.128 R16, [R161+0x30] ;  /* 0x00003000a1107984 */ /* 0x000fe80000000c00 */
[----:B------:R-:W-:Y:S04]  /*45b0*/  LDS.128 R20, [R161+0x40] ;  /* 0x00004000a1147984 */ /* 0x000fe80000000c00 */
[----:B------:R-:W-:Y:S04]  /*45c0*/  LDS.128 R24, [R161+0x50] ;  /* 0x00005000a1187984 */ /* 0x000fe80000000c00 */
[----:B------:R-:W-:Y:S04]  /*45d0*/  LDS.128 R28, [R161+0x60] ;  /* 0x00006000a11c7984 */ /* 0x000fe80000000c00 */
[----:B------:R-:W1:Y:S02]  /*45e0*/  LDS.128 R32, [R161+0x70] ;  /* 0x00007000a1207984 */ /* 0x000e640000000c00 */
[----:B-1----:R1:W-:Y:S02]  /*45f0*/  STTM.x32 tmem[UR11+0x40], R4 ;  /* 0x00004004000079ed */ /* 0x0023e400082c000b */
.L_x_6:
[----:B------:R-:W2:Y:S02]  /*4600*/  FENCE.VIEW.ASYNC.T ;  /* 0x00000000000073c6 */ /* 0x000ea40000000200 */
[----:B--2---:R-:W-:Y:S06]  /*4610*/  BAR.SYNC.DEFER_BLOCKING 0x0 ;  /* 0x0000000000007b1d */ /* 0x004fec0000010000 */
[----:B------:R-:W-:Y:S05]  /*4620*/  @P5 BRA `(.L_x_7) ;  /* 0x0000000000745947 */ /* 0x000fea0003800000 */
[----:B------:R-:W-:Y:S02]  /*4630*/  UIADD3 UR4, UPT, UPT, UR10, 0x8000, URZ ;  /* 0x000080000a047890 */ /* 0x000fe4000fffe0ff */
[----:B------:R-:W-:Y:S02]  /*4640*/  UIADD3 UR9, UPT, UPT, UR18, 0x48, URZ ;  /* 0x0000004812097890 */ /* 0x000fe4000fffe0ff */
[----:B------:R-:W-:Y:S02]  /*4650*/  USHF.R.U32.HI UR4, URZ, 0x4, UR4 ;  /* 0x00000004ff047899 */ /* 0x000fe40008011604 */
[----:B------:R-:W-:Y:S02]  /*4660*/  UIADD3 UR14, UPT, UPT, UR18, 0x50, URZ ;  /* 0x00000050120e7890 */ /* 0x000fe4000fffe0ff */
[----:B------:R-:W-:Y:S02]  /*4670*/  USGXT.U32 UR6, UR4, 0xe ;  /* 0x0000000e0406789a */ /* 0x000fe40008000000 */
[----:B------:R-:W-:-:S02]  /*4680*/  UIADD3 UR15, UPT, UPT, UR18, 0x58, URZ ;  /* 0x00000058120f7890 */ /* 0x000fc4000fffe0ff */
[----:B------:R-:W-:Y:S01]  /*4690*/  UIADD3 UR22, UP0, UPT, UR6, 0x2, URZ ;  /* 0x0000000206167890 */ /* 0x000fe2000ff1e0ff */
[----:B------:R-:W-:Y:S01]  /*46a0*/  UMOV UR4, URZ ;  /* 0x000000ff00047c82 */ /* 0x000fe20008000000 */
[----:B------:R-:W-:Y:S02]  /*46b0*/  UMOV UR24, 0x0 ;  /* 0x0000000000187882 */ /* 0x000fe40000000000 */
[----:B------:R-:W-:Y:S01]  /*46c0*/  UIADD3.X UR23, UPT, UPT, UR4, 0x40004040, URZ, UP0, !UPT ;  /* 0x4000404004177890 */ /* 0x000fe200087fe4ff */
[----:B------:R-:W-:Y:S01]  /*46d0*/  UMOV UR25, 0x8100910 ;  /* 0x0810091000197882 */ /* 0x000fe20000000000 */
[----:B------:R-:W-:Y:S02]  /*46e0*/  UMOV UR7, 0x40004040 ;  /* 0x4000404000077882 */ /* 0x000fe40000000000 */
[----:B------:R-:W-:Y:S01]  /*46f0*/  UIADD3.64 UR12, UPT, UPT, UR22, 0x2, URZ ;  /* 0x00000002160c7897 */ /* 0x000fe2000fffe0ff */
[----:B------:R2:W-:Y:S01]  /*4700*/  UTCHMMA tmem[UR19], gdesc[UR6], tmem[UR18], tmem[UR24], idesc[UR25], !UPT ;  /* 0x00ff1806130079ea */ /* 0x0005e2000f800012 */
[----:B------:R-:W-:Y:S01]  /*4710*/  UIADD3.64 UR20, UPT, UPT, UR22, 0x4, URZ ;  /* 0x0000000416147897 */ /* 0x000fe2000fffe0ff */
[----:B------:R-:W-:Y:S01]  /*4720*/  UMOV UR26, 0x0 ;  /* 0x00000000001a7882 */ /* 0x000fe20000000000 */
[----:B------:R-:W-:Y:S01]  /*4730*/  UMOV UR27, 0x8100910 ;  /* 0x08100910001b7882 */ /* 0x000fe20000000000 */
[----:B------:R-:W-:Y:S01]  /*4740*/  UMOV UR28, 0x0 ;  /* 0x00000000001c7882 */ /* 0x000fe20000000000 */
[----:B------:R-:W-:Y:S01]  /*4750*/  UMOV UR29, 0x8100910 ;  /* 0x08100910001d7882 */ /* 0x000fe20000000000 */
[----:B------:R-:W-:Y:S01]  /*4760*/  UMOV UR4, UR8 ;  /* 0x0000000800047c82 */ /* 0x000fe20008000000 */
[----:B------:R-:W-:Y:S01]  /*4770*/  UMOV UR5, URZ ;  /* 0x000000ff00057c82 */ /* 0x000fe20008000000 */
[----:B------:R-:W-:Y:S01]  /*4780*/  UMOV UR30, 0x0 ;  /* 0x00000000001e7882 */ /* 0x000fe20000000000 */
[----:B------:R-:W-:Y:S01]  /*4790*/  UMOV UR31, 0x8100910 ;  /* 0x08100910001f7882 */ /* 0x000fe20000000000 */
[----:B------:R2:W-:Y:S01]  /*47a0*/  UTCHMMA tmem[UR9], gdesc[UR22], tmem[UR18], tmem[UR26], idesc[UR27], UPT ;  /* 0x00ff1a16090079ea */ /* 0x0005e2000b800012 */
[----:B------:R-:W-:Y:S01]  /*47b0*/  UMOV UR4, UR4 ;  /* 0x0000000400047c82 */ /* 0x000fe20008000000 */
[----:B------:R2:W-:Y:S01]  /*47c0*/  UTCHMMA tmem[UR14], gdesc[UR12], tmem[UR18], tmem[UR28], idesc[UR29], UPT ;  /* 0x00ff1c0c0e0079ea */ /* 0x0005e2000b800012 */
[----:B------:R2:W-:Y:S01]  /*47d0*/  UTCHMMA tmem[UR15], gdesc[UR20], tmem[UR18], tmem[UR30], idesc[UR31], UPT ;  /* 0x00ff1e140f0079ea */ /* 0x0005e2000b800012 */
[----:B------:R2:W-:Y:S01]  /*47e0*/  UTCBAR [UR4], URZ ;  /* 0x000000ff040073e9 */ /* 0x0005e200080000ff */
[----:B------:R-:W-:Y:S01]  /*47f0*/  NOP ;  /* 0x0000000000007918 */ /* 0x000fe20000000000 */
.L_x_7:
[----:B------:R-:W-:Y:S01]  /*4800*/  BAR.SYNC.DEFER_BLOCKING 0x0 ;  /* 0x0000000000007b1d */ /* 0x000fe20000010000 */
[C---:B-1----:R-:W-:Y:S02]  /*4810*/  VIADD R5, R143.reuse, 0xffffffbb ;  /* 0xffffffbb8f057836 */ /* 0x042fe40000000000 */
[C---:B------:R-:W-:Y:S02]  /*4820*/  VIADD R9, R143.reuse, 0xffffffba ;  /* 0xffffffba8f097836 */ /* 0x040fe40000000000 */
[----:B------:R-:W-:Y:S01]  /*4830*/  VIADD R10, R143, 0xffffffb9 ;  /* 0xffffffb98f0a7836 */ /* 0x000fe20000000000 */
[----:B------:R-:W-:Y:S01]  /*4840*/  ISETP.GE.U32.AND P5, PT, R5, 0x7fffff9c, PT ;  /* 0x7fffff9c0500780c */ /* 0x000fe20003fa6070 */
[C---:B------:R-:W-:Y:S01]  /*4850*/  VIADD R11, R143.reuse, 0xffffffb8 ;  /* 0xffffffb88f0b7836 */ /* 0x040fe20000000000 */
[----:B--2---:R-:W-:Y:S01]  /*4860*/  UMOV UR4, URZ ;  /* 0x000000ff00047c82 */ /* 0x004fe20008000000 */
[C---:B------:R-:W-:Y:S02]  /*4870*/  VIADD R12, R143.reuse, 0xffffffb6 ;  /* 0xffffffb68f0c7836 */ /* 0x040fe40000000000 */
[----:B------:R-:W-:-:S02]  /*4880*/  VIADD R13, R143, 0xffffffb5 ;  /* 0xffffffb58f0d7836 */ /* 0x000fc40000000000 */
[C---:B------:R-:W-:Y:S02]  /*4890*/  VIADD R16, R143.reuse, 0xffffffb3 ;  /* 0xffffffb38f107836 */ /* 0x040fe40000000000 */
[C---:B------:R-:W-:Y:S02]  /*48a0*/  VIADD R17, R143.reuse, 0xffffffac ;  /* 0xffffffac8f117836 */ /* 0x040fe40000000000 */
[C---:B------:R-:W-:Y:S02]  /*48b0*/  VIADD R20, R143.reuse, 0xffffffa6 ;  /* 0xffffffa68f147836 */ /* 0x040fe40000000000 */
[C---:B------:R-:W-:Y:S02]  /*48c0*/  VIADD R19, R143.reuse, 0xffffffa7 ;  /* 0xffffffa78f137836 */ /* 0x040fe40000000000 */
[C---:B------:R-:W-:Y:S02]  /*48d0*/  VIADD R23, R143.reuse, 0xffffffb2 ;  /* 0xffffffb28f177836 */ /* 0x040fe40000000000 */
[----:B------:R-:W-:Y:S01]  /*48e0*/  VIADD R24, R143, 0xffffffa3 ;  /* 0xffffffa38f187836 */ /* 0x000fe20000000000 */
[----:B------:R-:W-:Y:S01]  /*48f0*/  @!PT LDS RZ, [RZ] ;  /* 0x00000000fffff984 */ /* 0x000fe20000000800 */
[----:B------:R-:W-:Y:S01]  /*4900*/  @!PT LDS RZ, [RZ] ;  /* 0x00000000fffff984 */ /* 0x000fe20000000800 */
[----:B------:R-:W-:Y:S01]  /*4910*/  @!PT LDS RZ, [RZ] ;  /* 0x00000000fffff984 */ /* 0x000fe20000000800 */
[----:B------:R-:W-:Y:S01]  /*4920*/  LDGSTS.E [R161], desc[UR16][R74.64], !P2 ;  /* 0x000000004aa17fae */ /* 0x000fe2000d1a1010 */
[----:B------:R-:W-:-:S03]  /*4930*/  ISETP.GE.U32.AND P2, PT, R177, 0x7fffff9d, PT ;  /* 0x7fffff9db100780c */ /* 0x000fc60003f46070 */
[----:B------:R-:W-:Y:S01]  /*4940*/  LDGSTS.E [R161+0x4], desc[UR16][R76.64], !P3 ;  /* 0x000040004ca17fae */ /* 0x000fe2000d9a1010 */
[----:B------:R-:W-:-:S03]  /*4950*/  IADD3 R6, P3, PT, R38, R129, RZ ;  /* 0x0000008126067210 */ /* 0x000fc60007f7e0ff */
[----:B------:R-:W-:Y:S01]  /*4960*/  LDGSTS.E [R161+0x8], desc[UR16][R78.64], !P4 ;  /* 0x000080004ea17fae */ /* 0x000fe2000e1a1010 */
[----:B------:R-:W-:Y:S01]  /*4970*/  IADD3 R4, P4, PT, R36, R129, RZ ;  /* 0x0000008124047210 */ /* 0x000fe20007f9e0ff */
[----:B------:R-:W-:Y:S01]  /*4980*/  IMAD.X R7, R39, 0x1, R131, P3 ;  /* 0x0000000127077824 */ /* 0x000fe200018e0683 */
[----:B------:R-:W-:-:S03]  /*4990*/  ISETP.GE.U32.AND P3, PT, R9, 0x7fffff9b, PT ;  /* 0x7fffff9b0900780c */ /* 0x000fc60003f66070 */
[--C-:B------:R-:W-:Y:S01]  /*49a0*/  IMAD.X R5, R37, 0x1, R131.reuse, P4 ;  /* 0x0000000125057824 */ /* 0x100fe200020e0683 */
[----:B------:R-:W-:Y:S01]  /*49b0*/  IADD3 R8, P4, PT, R40, R129, RZ ;  /* 0x0000008128087210 */ /* 0x000fe20007f9e0ff */
[----:B------:R-:W-:Y:S01]  /*49c0*/  LDGSTS.E [R161+0xc], desc[UR16][R120.64], !P2 ;  /* 0x0000c00078a17fae */ /* 0x000fe2000d1a1010 */
[----:B------:R-:W-:Y:S01]  /*49d0*/  ISETP.GE.U32.AND P2, PT, R11, 0x7fffff99, PT ;  /* 0x7fffff990b00780c */ /* 0x000fe20003f46070 */
[----:B------:R-:W-:Y:S02]  /*49e0*/  VIADD R11, R143, 0xffffffb7 ;  /* 0xffffffb78f0b7836 */ /* 0x000fe40000000000 */
[----:B------:R-:W-:Y:S01]  /*49f0*/  IMAD.X R9, R41, 0x1, R131, P4 ;  /* 0x0000000129097824 */ /* 0x000fe200020e0683 */
[----:B------:R-:W-:Y:S01]  /*4a00*/  ISETP.GE.U32.AND P4, PT, R10, 0x7fffff9a, PT ;  /* 0x7fffff9a0a00780c */ /* 0x000fe20003f86070 */
[----:B------:R-:W-:Y:S01]  /*4a10*/  LDGSTS.E [R161+0x10], desc[UR16][R132.64], !P5 ;  /* 0x0001000084a17fae */ /* 0x000fe2000e9a1010 */
[----:B------:R-:W-:Y:S01]  /*4a20*/  ISETP.GE.U32.AND P5, PT, R11, 0x7fffff98, PT ;  /* 0x7fffff980b00780c */ /* 0x000fe20003fa6070 */
[----:B------:R-:W-:-:S02]  /*4a30*/  IMAD.SHL.U32 R37, R3, 0x4, RZ ;  /* 0x0000000403257824 */ /* 0x000fc400078e00ff */
[----:B------:R-:W-:Y:S01]  /*4a40*/  LDGSTS.E [R161+0x14], desc[UR16][R134.64], !P3 ;  /* 0x0001400086a17fae */ /* 0x000fe2000d9a1010 */
[----:B------:R-:W-:-:S05]  /*4a50*/  IADD3 R10, P3, PT, R42, R129, RZ ;  /* 0x000000812a0a7210 */ /* 0x000fca0007f7e0ff */
[----:B------:R-:W-:Y:S01]  /*4a60*/  IMAD.X R11, R43, 0x1, R131, P3 ;  /* 0x000000012b0b7824 */ /* 0x000fe200018e0683 */
[----:B------:R-:W-:Y:S01]  /*4a70*/  ISETP.GE.U32.AND P3, PT, R12, 0x7fffff97, PT ;  /* 0x7fffff970c00780c */ /* 0x000fe20003f66070 */
[----:B------:R-:W-:Y:S01]  /*4a80*/  LDGSTS.E [R161+0x18], desc[UR16][R136.64], !P4 ;  /* 0x0001800088a17fae */ /* 0x000fe2000e1a1010 */
[----:B------:R-:W-:Y:S01]  /*4a90*/  ISETP.GE.U32.AND P4, PT, R13, 0x7fffff96, PT ;  /* 0x7fffff960d00780c */ /* 0x000fe20003f86070 */
[----:B------:R-:W-:Y:S02]  /*4aa0*/  VIADD R13, R143, 0xffffffb4 ;  /* 0xffffffb48f0d7836 */ /* 0x000fe40000000000 */
[----:B------:R-:W-:Y:S01]  /*4ab0*/  LDGSTS.E [R161+0x1c], desc[UR16][R138.64], !P2 ;  /* 0x0001c0008aa17fae */ /* 0x000fe2000d1a1010 */
[----:B------:R-:W-:-:S03]  /*4ac0*/  IADD3 R14, P2, PT, R44, R129, RZ ;  /* 0x000000812c0e7210 */ /* 0x000fc60007f5e0ff */
[----:B------:R-:W-:Y:S01]  /*4ad0*/  LDGSTS.E [R161+0x20], desc[UR16][R140.64], !P5 ;  /* 0x000200008ca17fae */ /* 0x000fe2000e9a1010 */
[----:B------:R-:W-:Y:S01]  /*4ae0*/  IADD3 R12, P5, PT, R46, R129, RZ ;  /* 0x000000812e0c7210 */ /* 0x000fe20007fbe0ff */
[----:B------:R-:W-:Y:S01]  /*4af0*/  IMAD.X R15, R45, 0x1, R131, P2 ;  /* 0x000000012d0f7824 */ /* 0x000fe200010e0683 */
[----:B------:R-:W-:Y:S01]  /*4b00*/  ISETP.GE.U32.AND P2, PT, R13, 0x7fffff95, PT ;  /* 0x7fffff950d00780c */ /* 0x000fe20003f46070 */
[----:B------:R1:W-:Y:S01]  /*4b10*/  LDGSTS.E [R161+0x24], desc[UR16][R4.64], !P3 ;  /* 0x0002400004a17fae */ /* 0x0003e2000d9a1010 */
[----:B------:R-:W-:Y:S01]  /*4b20*/  ISETP.GE.U32.AND P3, PT, R16, 0x7fffff94, PT ;  /* 0x7fffff941000780c */ /* 0x000fe20003f66070 */
[----:B------:R-:W-:Y:S02]  /*4b30*/  VIADD R16, R143, 0xffffffad ;  /* 0xffffffad8f107836 */ /* 0x000fe40000000000 */
[----:B------:R2:W-:Y:S01]  /*4b40*/  LDGSTS.E [R161+0x28], desc[UR16][R6.64], !P4 ;  /* 0x0002800006a17fae */ /* 0x0005e2000e1a1010 */
[----:B------:R-:W-:Y:S01]  /*4b50*/  ISETP.GE.U32.AND P4, PT, R17, 0x7fffff8d, PT ;  /* 0x7fffff8d1100780c */ /* 0x000fe20003f86070 */
[----:B------:R-:W-:-:S02]  /*4b60*/  VIADD R17, R143, 0xffffffae ;  /* 0xffffffae8f117836 */ /* 0x000fc40000000000 */
[----:B------:R-:W-:-:S03]  /*4b70*/  IMAD.X R13, R47, 0x1, R131, P5 ;  /* 0x000000012f0d7824 */ /* 0x000fc600028e0683 */
[----:B------:R-:W-:Y:S01]  /*4b80*/  ISETP.GE.U32.AND P5, PT, R17, 0x7fffff8f, PT ;  /* 0x7fffff8f1100780c */ /* 0x000fe20003fa6070 */
[----:B------:R3:W-:Y:S01]  /*4b90*/  LDGSTS.E [R161+0x2c], desc[UR16][R8.64], !P2 ;  /* 0x0002c00008a17fae */ /* 0x0007e2000d1a1010 */
[----:B------:R-:W-:Y:S01]  /*4ba0*/  ISETP.GE.U32.AND P2, PT, R16, 0x7fffff8e, PT ;  /* 0x7fffff8e1000780c */ /* 0x000fe20003f46070 */
[C---:B------:R-:W-:Y:S01]  /*4bb0*/  VIADD R16, R143.reuse, 0xffffffaf ;  /* 0xffffffaf8f107836 */ /* 0x040fe20000000000 */
[----:B------:R-:W-:Y:S01]  /*4bc0*/  SEL R17, RZ, 0x1, P4 ;  /* 0x00000001ff117807 */ /* 0x000fe20002000000 */
[C---:B-1----:R-:W-:Y:S01]  /*4bd0*/  VIADD R5, R143.reuse, 0xffffffa8 ;  /* 0xffffffa88f057836 */ /* 0x042fe20000000000 */
[----:B--2---:R-:W-:Y:S01]  /*4be0*/  SEL R6, RZ, 0x4, P5 ;  /* 0x00000004ff067807 */ /* 0x004fe20002800000 */
[----:B------:R-:W-:Y:S01]  /*4bf0*/  VIADD R4, R143, 0xffffffa9 ;  /* 0xffffffa98f047836 */ /* 0x000fe20000000000 */
[----:B------:R-:W-:Y:S01]  /*4c00*/  ISETP.GE.U32.AND P4, PT, R16, 0x7fffff90, PT ;  /* 0x7fffff901000780c */ /* 0x000fe20003f86070 */
[----:B------:R1:W-:Y:S01]  /*4c10*/  LDGSTS.E [R161+0x30], desc[UR16][R10.64], !P3 ;  /* 0x000300000aa17fae */ /* 0x0003e2000d9a1010 */
[----:B------:R-:W-:-:S02]  /*4c20*/  SEL R16, RZ, 0x1fffe, P2 ;  /* 0x0001fffeff107807 */ /* 0x000fc40001000000 */
        /* <DEDUP_REMOVED lines=8> */
[----:B---3--:R-:W-:Y:S02]  /*4cb0*/  SEL R9, RZ, 0x1, P2 ;  /* 0x00000001ff097807 */ /* 0x008fe40001000000 */
[----:B------:R-:W-:Y:S01]  /*4cc0*/  ISETP.GE.U32.AND P2, PT, R4, 0x7fffff8c, PT ;  /* 0x7fffff8c0400780c */ /* 0x000fe20003f46070 */
[----:B------:R-:W-:Y:S01]  /*4cd0*/  VIADD R4, R143, 0xffffffa5 ;  /* 0xffffffa58f047836 */ /* 0x000fe20000000000 */
[----:B------:R-:W-:-:S02]  /*4ce0*/  SEL R18, RZ, 0x1fffe, P5 ;  /* 0x0001fffeff127807 */ /* 0x000fc40002800000 */
[----:B------:R-:W-:Y:S02]  /*4cf0*/  ISETP.GE.U32.AND P5, PT, R5, 0x7fffff85, PT ;  /* 0x7fffff850500780c */ /* 0x000fe40003fa6070 */
[----:B------:R-:W-:Y:S01]  /*4d00*/  SEL R5, RZ, 0x4, P4 ;  /* 0x00000004ff057807 */ /* 0x000fe20002000000 */
[----:B------:R-:W-:Y:S01]  /*4d10*/  IMAD.IADD R9, R9, 0x1, R18 ;  /* 0x0000000109097824 */ /* 0x000fe200078e0212 */
[----:B------:R-:W-:Y:S01]  /*4d20*/  ISETP.GE.U32.AND P4, PT, R4, 0x7fffff86, PT ;  /* 0x7fffff860400780c */ /* 0x000fe20003f86070 */
[C---:B------:R-:W-:Y:S01]  /*4d30*/  VIADD R4, R143.reuse, 0xffffffa1 ;  /* 0xffffffa18f047836 */ /* 0x040fe20000000000 */
[----:B------:R-:W-:Y:S02]  /*4d40*/  SEL R8, RZ, 0x7fff8, P2 ;  /* 0x0007fff8ff087807 */ /* 0x000fe40001000000 */
[----:B------:R-:W-:Y:S01]  /*4d50*/  ISETP.GE.U32.AND P2, PT, R20, 0x7fffff87, PT ;  /* 0x7fffff871400780c */ /* 0x000fe20003f46070 */
[----:B------:R-:W-:Y:S01]  /*4d60*/  VIADD R20, R143, 0xffffffa2 ;  /* 0xffffffa28f147836 */ /* 0x000fe20000000000 */
[----:B------:R-:W-:-:S02]  /*4d70*/  SEL R22, RZ, 0x1fffe, P4 ;  /* 0x0001fffeff167807 */ /* 0x000fc40002000000 */
[----:B------:R-:W-:Y:S02]  /*4d80*/  SEL R21, RZ, 0x1, P5 ;  /* 0x00000001ff157807 */ /* 0x000fe40002800000 */
[----:B------:R-:W-:Y:S01]  /*4d90*/  ISETP.GE.U32.AND P4, PT, R4, 0x7fffff82, PT ;  /* 0x7fffff820400780c */ /* 0x000fe20003f86070 */
[----:B------:R-:W-:Y:S01]  /*4da0*/  VIADD R4, R143, 0xffffffa0 ;  /* 0xffffffa08f047836 */ /* 0x000fe20000000000 */
[----:B------:R-:W-:Y:S01]  /*4db0*/  ISETP.GE.U32.AND P5, PT, R19, 0x7fffff88, PT ;  /* 0x7fffff881300780c */ /* 0x000fe20003fa6070 */
[----:B------:R-:W-:Y:S01]  /*4dc0*/  IMAD.IADD R21, R21, 0x1, R22 ;  /* 0x0000000115157824 */ /* 0x000fe200078e0216 */
[----:B------:R-:W-:Y:S02]  /*4dd0*/  SEL R19, RZ, 0x4, P2 ;  /* 0x00000004ff137807 */ /* 0x000fe40001000000 */
[----:B------:R-:W-:Y:S02]  /*4de0*/  ISETP.GE.U32.AND P2, PT, R20, 0x7fffff83, PT ;  /* 0x7fffff831400780c */ /* 0x000fe40003f46070 */
[----:B------:R-:W-:-:S02]  /*4df0*/  SEL R20, RZ, 0x7fff8, P5 ;  /* 0x0007fff8ff147807 */ /* 0x000fc40002800000 */
[----:B------:R-:W-:Y:S02]  /*4e00*/  ISETP.GE.U32.AND P5, PT, R4, 0x7fffff81, PT ;  /* 0x7fffff810400780c */ /* 0x000fe40003fa6070 */
[----:B------:R-:W-:Y:S02]  /*4e10*/  SEL R25, RZ, 0x1fffe, P4 ;  /* 0x0001fffeff197807 */ /* 0x000fe40002000000 */
[----:B------:R-:W-:Y:S02]  /*4e20*/  ISETP.GE.U32.AND P4, PT, R23, 0x7fffff93, PT ;  /* 0x7fffff931700780c */ /* 0x000fe40003f86070 */
[----:B------:R-:W-:Y:S02]  /*4e30*/  SEL R23, RZ, 0x4, P2 ;  /* 0x00000004ff177807 */ /* 0x000fe40001000000 */
[----:B------:R-:W-:Y:S02]  /*4e40*/  ISETP.GE.U32.AND P2, PT, R24, 0x7fffff84, PT ;  /* 0x7fffff841800780c */ /* 0x000fe40003f46070 */
[----:B------:R-:W-:-:S02]  /*4e50*/  SEL R24, RZ, 0x1, P5 ;  /* 0x00000001ff187807 */ /* 0x000fc40002800000 */
[----:B------:R-:W-:Y:S02]  /*4e60*/  SEL R18, RZ, 0x7fff8, P2 ;  /* 0x0007fff8ff127807 */ /* 0x000fe40001000000 */
[----:B------:R-:W-:Y:S01]  /*4e70*/  LOP3.LUT R9, R9, 0x3, RZ, 0xc0, !PT ;  /* 0x0000000309097812 */ /* 0x000fe200078ec0ff */
[----:B------:R-:W-:Y:S01]  /*4e80*/  IMAD.IADD R24, R24, 0x1, R25 ;  /* 0x0000000118187824 */ /* 0x000fe200078e0219 */
[----:B------:R-:W-:Y:S01]  /*4e90*/  LOP3.LUT R21, R21, 0x3, RZ, 0xc0, !PT ;  /* 0x0000000315157812 */ /* 0x000fe200078ec0ff */
[----:B------:R2:W-:Y:S01]  /*4ea0*/  LDGSTS.E [R161+0x34], desc[UR16][R14.64], !P4 ;  /* 0x000340000ea17fae */ /* 0x0005e2000e1a1010 */
[----:B------:R-:W-:Y:S02]  /*4eb0*/  IADD3 R5, PT, PT, R9, R8, R5 ;  /* 0x0000000809057210 */ /* 0x000fe40007ffe005 */
[----:B------:R-:W-:Y:S02]  /*4ec0*/  LOP3.LUT R24, R24, 0x3, RZ, 0xc0, !PT ;  /* 0x0000000318187812 */ /* 0x000fe400078ec0ff */
[----:B------:R-:W-:Y:S01]  /*4ed0*/  IADD3 R19, PT, PT, R21, R20, R19 ;  /* 0x0000001415137210 */ /* 0x000fe20007ffe013 */
[----:B------:R-:W-:Y:S01]  /*4ee0*/  IMAD.SHL.U32 R9, R5, 0x100, RZ ;  /* 0x0000010005097824 */ /* 0x000fe200078e00ff */
[----:B------:R-:W-:Y:S01]  /*4ef0*/  IADD3 R18, PT, PT, R24, R18, R23 ;  /* 0x0000001218127210 */ /* 0x000fe20007ffe017 */
[C---:B------:R-:W-:Y:S01]  /*4f00*/  VIADD R5, R143.reuse, 0xffffffb1 ;  /* 0xffffffb18f057836 */ /* 0x040fe20000000000 */
[----:B------:R-:W-:Y:S01]  /*4f10*/  LOP3.LUT R16, R16, 0x3, RZ, 0xc0, !PT ;  /* 0x0000000310107812 */ /* 0x000fe200078ec0ff */
[----:B------:R-:W-:Y:S01]  /*4f20*/  VIADD R143, R143, 0xffffffb0 ;  /* 0xffffffb08f8f7836 */ /* 0x000fe20000000000 */
[----:B------:R-:W-:-:S02]  /*4f30*/  LOP3.LUT R18, R18, 0xf, RZ, 0xc0, !PT ;  /* 0x0000000f12127812 */ /* 0x000fc400078ec0ff */
[----:B------:R-:W-:Y:S02]  /*4f40*/  IADD3 R16, PT, PT, R16, R7, R6 ;  /* 0x0000000710107210 */ /* 0x000fe40007ffe006 */
[----:B------:R-:W-:Y:S01]  /*4f50*/  LOP3.LUT R9, R9, 0xf00, RZ, 0xe2, !PT ;  /* 0x00000f0009097812 */ /* 0x000fe200078ee2ff */
[----:B------:R-:W-:Y:S01]  /*4f60*/  IMAD R18, R19, 0x10, R18 ;  /* 0x0000001013127824 */ /* 0x000fe200078e0212 */
[----:B------:R-:W-:Y:S02]  /*4f70*/  ISETP.GE.U32.AND P2, PT, R5, 0x7fffff92, PT ;  /* 0x7fffff920500780c */ /* 0x000fe40003f46070 */
[----:B------:R-:W-:Y:S01]  /*4f80*/  IADD3 R6, P3, PT, R48, R129, RZ ;  /* 0x0000008130067210 */ /* 0x000fe20007f7e0ff */
[----:B------:R-:W-:Y:S01]  /*4f90*/  IMAD R16, R16, 0x1000, R9 ;  /* 0x0000100010107824 */ /* 0x000fe200078e0209 */
[----:B------:R-:W-:-:S03]  /*4fa0*/  LOP3.LUT R5, R18, 0xff, RZ, 0xc0, !PT ;  /* 0x000000ff12057812 */ /* 0x000fc600078ec0ff */
[----:B------:R-:W-:Y:S01]  /*4fb0*/  IMAD.X R7, R49, 0x1, R131, P3 ;  /* 0x0000000131077824 */ /* 0x000fe200018e0683 */
[-C--:B------:R-:W-:Y:S01]  /*4fc0*/  IADD3 R8, P3, PT, R50, R129.reuse, RZ ;  /* 0x0000008132087210 */ /* 0x080fe20007f7e0ff */
[----:B------:R-:W-:Y:S01]  /*4fd0*/  IMAD.IADD R5, R16, 0x1, R5 ;  /* 0x0000000110057824 */ /* 0x000fe200078e0205 */
[----:B------:R-:W-:-:S03]  /*4fe0*/  IADD3 R16, P4, PT, R54, R129, RZ ;  /* 0x0000008136107210 */ /* 0x000fc60007f9e0ff */
[----:B------:R3:W-:Y:S01]  /*4ff0*/  LDGSTS.E [R161+0x38], desc[UR16][R12.64], !P2 ;  /* 0x000380000ca17fae */ /* 0x0007e2000d1a1010 */
[----:B------:R-:W-:Y:S01]  /*5000*/  LOP3.LUT R5, R5, 0xffff, RZ, 0xc0, !PT ;  /* 0x0000ffff05057812 */ /* 0x000fe200078ec0ff */
[--C-:B------:R-:W-:Y:S01]  /*5010*/  IMAD.X R9, R51, 0x1, R131.reuse, P3 ;  /* 0x0000000133097824 */ /* 0x100fe200018e0683 */
[----:B------:R-:W-:Y:S01]  /*5020*/  ISETP.GE.U32.AND P2, PT, R143, 0x7fffff91, PT ;  /* 0x7fffff918f00780c */ /* 0x000fe20003f46070 */
[----:B------:R-:W-:Y:S01]  /*5030*/  IMAD.X R17, R55, 0x1, R131, P4 ;  /* 0x0000000137117824 */ /* 0x000fe200020e0683 */
[--C-:B------:R-:W-:Y:S02]  /*5040*/  SHF.R.U32.HI R19, RZ, 0xf, R5.reuse ;  /* 0x0000000fff137819 */ /* 0x100fe40000011605 */
[-C--:B-1----:R-:W-:Y:S02]  /*5050*/  IADD3 R10, P3, PT, R52, R129.reuse, RZ ;  /* 0x00000081340a7210 */ /* 0x082fe40007f7e0ff */
[----:B------:R-:W-:Y:S02]  /*5060*/  LOP3.LUT P4, RZ, R19, 0x1, RZ, 0xc0, !PT ;  /* 0x0000000113ff7812 */ /* 0x000fe4000788c0ff */
[----:B--2---:R-:W-:Y:S01]  /*5070*/  SHF.R.U32.HI R14, RZ, 0xe, R5 ;  /* 0x0000000eff0e7819 */ /* 0x004fe20000011605 */
[----:B------:R-:W-:Y:S01]  /*5080*/  IMAD.X R11, R53, 0x1, R131, P3 ;  /* 0x00000001350b7824 */ /* 0x000fe200018e0683 */
[----:B------:R-:W-:-:S02]  /*5090*/  IADD3 R18, P3, PT, R56, R129, RZ ;  /* 0x0000008138127210 */ /* 0x000fc40007f7e0ff */
[----:B------:R-:W-:Y:S01]  /*50a0*/  SHF.R.U32.HI R15, RZ, 0xd, R5 ;  /* 0x0000000dff0f7819 */ /* 0x000fe20000011605 */
[----:B------:R-:W-:Y:S01]  /*50b0*/  LDGSTS.E [R161+0x3c], desc[UR16][R6.64], !P2 ;  /* 0x0003c00006a17fae */ /* 0x000fe2000d1a1010 */
[----:B------:R-:W-:Y:S01]  /*50c0*/  LOP3.LUT P2, RZ, R14, 0x1, RZ, 0xc0, !PT ;  /* 0x000000010eff7812 */ /* 0x000fe2000784c0ff */
[----:B------:R-:W-:Y:S01]  /*50d0*/  IMAD.X R19, R57, 0x1, R131, P3 ;  /* 0x0000000139137824 */ /* 0x000fe200018e0683 */
[-C--:B---3--:R-:W-:Y:S02]  /*50e0*/  IADD3 R12, P3, PT, R58, R129.reuse, RZ ;  /* 0x000000813a0c7210 */ /* 0x088fe40007f7e0ff */
[----:B------:R-:W-:Y:S01]  /*50f0*/  SHF.R.U32.HI R22, RZ, 0xc, R5 ;  /* 0x0000000cff167819 */ /* 0x000fe20000011605 */
[----:B------:R1:W-:Y:S01]  /*5100*/  LDGSTS.E [R161+0x40], desc[UR16][R8.64], P4 ;  /* 0x0004000008a17fae */ /* 0x0003e2000a1a1010 */
[----:B------:R-:W-:Y:S01]  /*5110*/  IADD3 R14, P4, PT, R60, R129, RZ ;  /* 0x000000813c0e7210 */ /* 0x000fe20007f9e0ff */
[----:B------:R-:W-:Y:S01]  /*5120*/  IMAD.X R13, R59, 0x1, R131, P3 ;  /* 0x000000013b0d7824 */ /* 0x000fe200018e0683 */
[----:B------:R-:W-:-:S03]  /*5130*/  LOP3.LUT P3, RZ, R15, 0x1, RZ, 0xc0, !PT ;  /* 0x000000010fff7812 */ /* 0x000fc6000786c0ff */
[----:B------:R-:W-:Y:S01]  /*5140*/  IMAD.X R15, R61, 0x1, R131, P4 ;  /* 0x000000013d0f7824 */ /* 0x000fe200020e0683 */
[----:B------:R-:W-:Y:S01]  /*5150*/  IADD3 R20, P4, PT, R62, R129, RZ ;  /* 0x000000813e147210 */ /* 0x000fe20007f9e0ff */
[----:B------:R2:W-:Y:S01]  /*5160*/  LDGSTS.E [R161+0x44], desc[UR16][R10.64], P2 ;  /* 0x000440000aa17fae */ /* 0x0005e200091a1010 */
[----:B------:R-:W-:-:S03]  /*5170*/  LOP3.LUT P2, RZ, R22, 0x1, RZ, 0xc0, !PT ;  /* 0x0000000116ff7812 */ /* 0x000fc6000784c0ff */
[----:B------:R-:W-:Y:S01]  /*5180*/  IMAD.X R21, R63, 0x1, R131, P4 ;  /* 0x000000013f157824 */ /* 0x000fe200020e0683 */
[-C--:B------:R-:W-:Y:S02]  /*5190*/  IADD3 R22, P4, PT, R66, R129.reuse, RZ ;  /* 0x0000008142167210 */ /* 0x080fe40007f9e0ff */
[----:B-1----:R-:W-:Y:S01]  /*51a0*/  SHF.R.U32.HI R8, RZ, 0xb, R5 ;  /* 0x0000000bff087819 */ /* 0x002fe20000011605 */
[----:B------:R1:W-:Y:S01]  /*51b0*/  LDGSTS.E [R161+0x48], desc[UR16][R16.64], P3 ;  /* 0x0004800010a17fae */ /* 0x0003e200099a1010 */
[-C--:B------:R-:W-:Y:S01]  /*51c0*/  IADD3 R6, P3, PT, R64, R129.reuse, RZ ;  /* 0x0000008140067210 */ /* 0x080fe20007f7e0ff */
[----:B------:R-:W-:Y:S01]  /*51d0*/  IMAD.X R23, R67, 0x1, R131, P4 ;  /* 0x0000000143177824 */ /* 0x000fe200020e0683 */
[----:B------:R-:W-:Y:S02]  /*51e0*/  LOP3.LUT P4, RZ, R8, 0x1, RZ, 0xc0, !PT ;  /* 0x0000000108ff7812 */ /* 0x000fe4000788c0ff */
[----:B------:R-:W-:Y:S01]  /*51f0*/  SHF.R.U32.HI R8, RZ, 0xa, R5 ;  /* 0x0000000aff087819 */ /* 0x000fe20000011605 */
[----:B------:R-:W-:Y:S01]  /*5200*/  IMAD.X R7, R65, 0x1, R131, P3 ;  /* 0x0000000141077824 */ /* 0x000fe200018e0683 */
[----:B------:R-:W-:Y:S01]  /*5210*/  IADD3 R24, P3, PT, R68, R129, RZ ;  /* 0x0000008144187210 */ /* 0x000fe20007f7e0ff */
[----:B------:R3:W-:Y:S01]  /*5220*/  LDGSTS.E [R161+0x4c], desc[UR16][R18.64], P2 ;  /* 0x0004c00012a17fae */ /* 0x0007e200091a1010 */
[----:B------:R-:W-:-:S02]  /*5230*/  LOP3.LUT P2, RZ, R8, 0x1, RZ, 0xc0, !PT ;  /* 0x0000000108ff7812 */ /* 0x000fc4000784c0ff */
[----:B------:R-:W-:Y:S01]  /*5240*/  SHF.R.U32.HI R8, RZ, 0x9, R5 ;  /* 0x00000009ff087819 */ /* 0x000fe20000011605 */
[----:B------:R-:W-:Y:S01]  /*5250*/  IMAD.X R25, R69, 0x1, R131, P3 ;  /* 0x0000000145197824 */ /* 0x000fe200018e0683 */
[-C--:B--2---:R-:W-:Y:S02]  /*5260*/  IADD3 R10, P3, PT, R70, R129.reuse, RZ ;  /* 0x00000081460a7210 */ /* 0x084fe40007f7e0ff */
[----:B------:R-:W-:Y:S01]  /*5270*/  SHF.R.U32.HI R9, RZ, 0x6, R5 ;  /* 0x00000006ff097819 */ /* 0x000fe20000011605 */
[----:B------:R2:W-:Y:S01]  /*5280*/  LDGSTS.E [R161+0x50], desc[UR16][R12.64], P4 ;  /* 0x000500000ca17fae */ /* 0x0005e2000a1a1010 */
[-C--:B-1----:R-:W-:Y:S01]  /*5290*/  IADD3 R16, P4, PT, R72, R129.reuse, RZ ;  /* 0x0000008148107210 */ /* 0x082fe20007f9e0ff */
[----:B------:R-:W-:Y:S01]  /*52a0*/  IMAD.X R11, R71, 0x1, R131, P3 ;  /* 0x00000001470b7824 */ /* 0x000fe200018e0683 */
[----:B------:R-:W-:Y:S02]  /*52b0*/  LOP3.LUT P3, RZ, R8, 0x1, RZ, 0xc0, !PT ;  /* 0x0000000108ff7812 */ /* 0x000fe4000786c0ff */
[----:B------:R-:W-:Y:S01]  /*52c0*/  SHF.R.U32.HI R8, RZ, 0x8, R5 ;  /* 0x00000008ff087819 */ /* 0x000fe20000011605 */
[----:B------:R-:W-:Y:S01]  /*52d0*/  IMAD.X R17, R73, 0x1, R131, P4 ;  /* 0x0000000149117824 */ /* 0x000fe200020e0683 */
[----:B------:R-:W-:Y:S01]  /*52e0*/  IADD3 R26, P4, PT, R80, R129, RZ ;  /* 0x00000081501a7210 */ /* 0x000fe20007f9e0ff */
[----:B------:R-:W-:Y:S01]  /*52f0*/  LDGSTS.E [R161+0x54], desc[UR16][R14.64], P2 ;  /* 0x000540000ea17fae */ /* 0x000fe200091a1010 */
[----:B------:R-:W-:-:S02]  /*5300*/  LOP3.LUT P2, RZ, R8, 0x1, RZ, 0xc0, !PT ;  /* 0x0000000108ff7812 */ /* 0x000fc4000784c0ff */
[----:B------:R-:W-:Y:S01]  /*5310*/  SHF.R.U32.HI R8, RZ, 0x7, R5 ;  /* 0x00000007ff087819 */ /* 0x000fe20000011605 */
[----:B------:R-:W-:Y:S01]  /*5320*/  IMAD.X R27, R81, 0x1, R131, P4 ;  /* 0x00000001511b7824 */ /* 0x000fe200020e0683 */
[----:B---3--:R-:W-:-:S03]  /*5330*/  IADD3 R18, P4, PT, R82, R129, RZ ;  /* 0x0000008152127210 */ /* 0x008fc60007f9e0ff */
[----:B------:R1:W-:Y:S01]  /*5340*/  LDGSTS.E [R161+0x58], desc[UR16][R20.64], P3 ;  /* 0x0005800014a17fae */ /* 0x0003e200099a1010 */
[-C--:B--2---:R-:W-:Y:S01]  /*5350*/  IADD3 R12, P3, PT, R110, R129.reuse, RZ ;  /* 0x000000816e0c7210 */ /* 0x084fe20007f7e0ff */
[----:B------:R-:W-:Y:S01]  /*5360*/  IMAD.X R19, R83, 0x1, R131, P4 ;  /* 0x0000000153137824 */ /* 0x000fe200020e0683 */
[----:B------:R-:W-:Y:S02]  /*5370*/  LOP3.LUT P4, RZ, R8, 0x1, RZ, 0xc0, !PT ;  /* 0x0000000108ff7812 */ /* 0x000fe4000788c0ff */
[----:B------:R-:W-:Y:S01]  /*5380*/  SHF.R.S32.HI R8, RZ, 0x1f, R3 ;  /* 0x0000001fff087819 */ /* 0x000fe20000011403 */
[----:B------:R-:W-:Y:S01]  /*5390*/  IMAD.X R13, R111, 0x1, R131, P3 ;  /* 0x000000016f0d7824 */ /* 0x000fe200018e0683 */
[----:B------:R-:W-:Y:S01]  /*53a0*/  IADD3 R28, P3, PT, R114, R129, RZ ;  /* 0x00000081721c7210 */ /* 0x000fe20007f7e0ff */
[----:B------:R2:W-:Y:S01]  /*53b0*/  LDGSTS.E [R161+0x5c], desc[UR16][R6.64], P2 ;  /* 0x0005c00006a17fae */ /* 0x0005e200091a1010 */
[----:B------:R-:W-:-:S03]  /*53c0*/  SHF.L.U64.HI R39, R3, 0x2, R8 ;  /* 0x0000000203277819 */ /* 0x000fc60000010208 */
[----:B------:R-:W-:Y:S01]  /*53d0*/  IMAD.X R29, R115, 0x1, R131, P3 ;  /* 0x00000001731d7824 */ /* 0x000fe200018e0683 */
[-C--:B-1----:R-:W-:Y:S02]  /*53e0*/  IADD3 R20, P2, PT, R86, R37.reuse, RZ ;  /* 0x0000002556147210 */ /* 0x082fe40007f5e0ff */
[----:B------:R-:W-:Y:S01]  /*53f0*/  LOP3.LUT P3, RZ, R9, 0x1, RZ, 0xc0, !PT ;  /* 0x0000000109ff7812 */ /* 0x000fe2000786c0ff */
[----:B------:R1:W-:Y:S01]  /*5400*/  LDGSTS.E [R161+0x60], desc[UR16][R22.64], P4 ;  /* 0x0006000016a17fae */ /* 0x0003e2000a1a1010 */
[----:B------:R-:W-:Y:S01]  /*5410*/  SHF.R.U32.HI R9, RZ, 0x5, R5 ;  /* 0x00000005ff097819 */ /* 0x000fe20000011605 */
[----:B------:R-:W-:Y:S01]  /*5420*/  IMAD.X R21, R87, 0x1, R39, P2 ;  /* 0x0000000157157824 */ /* 0x000fe200010e0627 */
[-C--:B------:R-:W-:Y:S02]  /*5430*/  IADD3 R14, P4, PT, R84, R37.reuse, RZ ;  /* 0x00000025540e7210 */ /* 0x080fe40007f9e0ff */
[----:B------:R-:W-:Y:S02]  /*5440*/  LOP3.LUT P2, RZ, R9, 0x1, RZ, 0xc0, !PT ;  /* 0x0000000109ff7812 */ /* 0x000fe4000784c0ff */
[----:B------:R-:W-:Y:S01]  /*5450*/  SHF.R.U32.HI R9, RZ, 0x4, R5 ;  /* 0x00000004ff097819 */ /* 0x000fe20000011605 */
[----:B------:R-:W-:Y:S01]  /*5460*/  IMAD.X R15, R85, 0x1, R39, P4 ;  /* 0x00000001550f7824 */ /* 0x000fe200020e0627 */
[----:B--2---:R-:W-:-:S03]  /*5470*/  IADD3 R6, P4, PT, R88, R37, RZ ;  /* 0x0000002558067210 */ /* 0x004fc60007f9e0ff */
[----:B------:R2:W-:Y:S01]  /*5480*/  LDGSTS.E [R161+0x64], desc[UR16][R24.64], P3 ;  /* 0x0006400018a17fae */ /* 0x0005e200099a1010 */
[-C--:B------:R-:W-:Y:S01]  /*5490*/  IADD3 R30, P3, PT, R92, R37.reuse, RZ ;  /* 0x000000255c1e7210 */ /* 0x080fe20007f7e0ff */
[----:B------:R-:W-:Y:S01]  /*54a0*/  IMAD.X R7, R89, 0x1, R39, P4 ;  /* 0x0000000159077824 */ /* 0x000fe200020e0627 */
[----:B-1----:R-:W-:-:S03]  /*54b0*/  IADD3 R22, P4, PT, R90, R37, RZ ;  /* 0x000000255a167210 */ /* 0x002fc60007f9e0ff */
[----:B------:R1:W-:Y:S01]  /*54c0*/  LDGSTS.E [R161+0x68], desc[UR16][R10.64], P2 ;  /* 0x000680000aa17fae */ /* 0x0003e200091a1010 */
[----:B------:R-:W-:Y:S01]  /*54d0*/  LOP3.LUT P2, RZ, R9, 0x1, RZ, 0xc0, !PT ;  /* 0x0000000109ff7812 */ /* 0x000fe2000784c0ff */
[--C-:B------:R-:W-:Y:S01]  /*54e0*/  IMAD.X R23, R91, 0x1, R39.reuse, P4 ;  /* 0x000000015b177824 */ /* 0x100fe200020e0627 */
[-C--:B------:R-:W-:Y:S01]  /*54f0*/  IADD3 R32, P4, PT, R94, R37.reuse, RZ ;  /* 0x000000255e207210 */ /* 0x080fe20007f9e0ff */
[----:B------:R-:W-:Y:S01]  /*5500*/  IMAD.X R31, R93, 0x1, R39, P3 ;  /* 0x000000015d1f7824 */ /* 0x000fe200018e0627 */
[-C--:B------:R-:W-:Y:S02]  /*5510*/  IADD3 R34, P3, PT, R96, R37.reuse, RZ ;  /* 0x0000002560227210 */ /* 0x080fe40007f7e0ff */
[----:B------:R-:W-:Y:S01]  /*5520*/  SHF.R.U32.HI R9, RZ, 0x3, R5 ;  /* 0x00000003ff097819 */ /* 0x000fe20000011605 */
[--C-:B------:R-:W-:Y:S01]  /*5530*/  IMAD.X R33, R95, 0x1, R39.reuse, P4 ;  /* 0x000000015f217824 */ /* 0x100fe200020e0627 */
[-C--:B------:R-:W-:Y:S01]  /*5540*/  IADD3 R40, P4, PT, R98, R37.reuse, RZ ;  /* 0x0000002562287210 */ /* 0x080fe20007f9e0ff */
[----:B------:R-:W-:Y:S01]  /*5550*/  IMAD.X R35, R97, 0x1, R39, P3 ;  /* 0x0000000161237824 */ /* 0x000fe200018e0627 */
[----:B--2---:R-:W-:-:S03]  /*5560*/  IADD3 R24, P3, PT, R100, R37, RZ ;  /* 0x0000002564187210 */ /* 0x004fc60007f7e0ff */
[----:B------:R2:W-:Y:S01]  /*5570*/  LDGSTS.E [R161+0x6c], desc[UR16][R16.64], P2 ;  /* 0x0006c00010a17fae */ /* 0x0005e200091a1010 */
[--C-:B------:R-:W-:Y:S01]  /*5580*/  IMAD.X R41, R99, 0x1, R39.reuse, P4 ;  /* 0x0000000163297824 */ /* 0x100fe200020e0627 */
[-C--:B-1----:R-:W-:Y:S01]  /*5590*/  IADD3 R10, P2, PT, R102, R37.reuse, RZ ;  /* 0x00000025660a7210 */ /* 0x082fe20007f5e0ff */
[--C-:B------:R-:W-:Y:S01]  /*55a0*/  IMAD.X R25, R101, 0x1, R39.reuse, P3 ;  /* 0x0000000165197824 */ /* 0x100fe200018e0627 */
[----:B------:R-:W-:Y:S02]  /*55b0*/  LOP3.LUT P4, RZ, R9, 0x1, RZ, 0xc0, !PT ;  /* 0x0000000109ff7812 */ /* 0x000fe4000788c0ff */
[----:B------:R-:W-:Y:S01]  /*55c0*/  IADD3 R42, P3, PT, R104, R37, RZ ;  /* 0x00000025682a7210 */ /* 0x000fe20007f7e0ff */
[----:B------:R-:W-:Y:S01]  /*55d0*/  IMAD.X R11, R103, 0x1, R39, P2 ;  /* 0x00000001670b7824 */ /* 0x000fe200010e0627 */
[--C-:B------:R-:W-:Y:S02]  /*55e0*/  SHF.R.U32.HI R9, RZ, 0x2, R5.reuse ;  /* 0x00000002ff097819 */ /* 0x100fe40000011605 */
[----:B------:R-:W-:Y:S01]  /*55f0*/  SHF.R.U32.HI R5, RZ, 0x1, R5 ;  /* 0x00000001ff057819 */ /* 0x000fe20000011605 */
[----:B------:R-:W-:Y:S01]  /*5600*/  IMAD.X R43, R105, 0x1, R39, P3 ;  /* 0x00000001692b7824 */ /* 0x000fe200018e0627 */
[----:B------:R-:W-:-:S02]  /*5610*/  LOP3.LUT P2, RZ, R9, 0x1, RZ, 0xc0, !PT ;  /* 0x0000000109ff7812 */ /* 0x000fc4000784c0ff */
[----:B------:R-:W-:-:S03]  /*5620*/  ISETP.GE.AND P3, PT, R122, R163, PT ;  /* 0x000000a37a00720c */ /* 0x000fc60003f66270 */
[----:B------:R1:W-:Y:S01]  /*5630*/  LDGSTS.E [R161+0x70], desc[UR16][R26.64], P4 ;  /* 0x000700001aa17fae */ /* 0x0003e2000a1a1010 */
[----:B------:R-:W-:Y:S02]  /*5640*/  SEL R9, RZ, 0x4, P3 ;  /* 0x00000004ff097807 */ /* 0x000fe40001800000 */
[----:B------:R-:W-:Y:S02]  /*5650*/  ISETP.GT.AND P3, PT, R165, 0x5f, PT ;  /* 0x0000005fa500780c */ /* 0x000fe40003f64270 */
[-C--:B------:R-:W-:Y:S02]  /*5660*/  IADD3 R44, P4, PT, R106, R37.reuse, RZ ;  /* 0x000000256a2c7210 */ /* 0x080fe40007f9e0ff */
[----:B------:R-:W-:Y:S01]  /*5670*/  SEL R9, R9, RZ, P3 ;  /* 0x000000ff09097207 */ /* 0x000fe20001800000 */
[----:B------:R3:W-:Y:S01]  /*5680*/  LDGSTS.E [R161+0x74], desc[UR16][R18.64], P2 ;  /* 0x0007400012a17fae */ /* 0x0007e200091a1010 */
[----:B------:R-:W-:Y:S01]  /*5690*/  LOP3.LUT P2, RZ, R5, 0x1, RZ, 0xc0, !PT ;  /* 0x0000000105ff7812 */ /* 0x000fe2000784c0ff */
[----:B------:R-:W-:Y:S01]  /*56a0*/  IMAD.X R45, R107, 0x1, R39, P4 ;  /* 0x000000016b2d7824 */ /* 0x000fe200020e0627 */
[----:B--2---:R-:W-:-:S02]  /*56b0*/  IADD3 R16, P4, PT, R108, R37, RZ ;  /* 0x000000256c107210 */ /* 0x004fc40007f9e0ff */
[----:B-1----:R-:W-:-:S03]  /*56c0*/  IADD3 R26, P3, PT, R112, R37, RZ ;  /* 0x00000025701a7210 */ /* 0x002fc60007f7e0ff */
[--C-:B------:R-:W-:Y:S01]  /*56d0*/  IMAD.X R17, R109, 0x1, R39.reuse, P4 ;  /* 0x000000016d117824 */ /* 0x100fe200020e0627 */
[----:B------:R-:W-:Y:S01]  /*56e0*/  IADD3 R46, P4, PT, R116, R37, RZ ;  /* 0x00000025742e7210 */ /* 0x000fe20007f9e0ff */
[----:B------:R-:W-:Y:S01]  /*56f0*/  IMAD.X R27, R113, 0x1, R39, P3 ;  /* 0x00000001711b7824 */ /* 0x000fe200018e0627 */
[----:B------:R-:W-:-:S03]  /*5700*/  ISETP.NE.U32.AND P3, PT, R9, RZ, PT ;  /* 0x000000ff0900720c */ /* 0x000fc60003f65070 */
[----:B------:R3:W-:Y:S01]  /*5710*/  LDGSTS.E [R161+0x78], desc[UR16][R12.64], P2 ;  /* 0x000780000ca17fae */ /* 0x0007e200091a1010 */
[----:B------:R-:W-:Y:S01]  /*5720*/  IMAD.X R47, R117, 0x1, R39, P4 ;  /* 0x00000001752f7824 */ /* 0x000fe200020e0627 */
[----:B------:R-:W-:Y:S02]  /*5730*/  ISETP.GE.AND P2, PT, R165, 0x40, PT ;  /* 0x00000040a500780c */ /* 0x000fe40003f46270 */
[----:B------:R3:W-:Y:S01]  /*5740*/  LDGSTS.E [R161+0x7c], desc[UR16][R28.64], !P5 ;  /* 0x0007c0001ca17fae */ /* 0x0007e2000e9a1010 */
[----:B------:R-:W-:-:S03]  /*5750*/  IADD3 R48, P4, PT, R118, R37, RZ ;  /* 0x0000002576307210 */ /* 0x000fc60007f9e0ff */
[----:B------:R-:W0:Y:S02]  /*5760*/  LDGDEPBAR ;  /* 0x00000000000079af */ /* 0x000e240000000000 */
[----:B------:R-:W-:Y:S01]  /*5770*/  IMAD.X R49, R119, 0x1, R39, P4 ;  /* 0x0000000177317824 */ /* 0x000fe200020e0627 */
[----:B------:R-:W-:Y:S01]  /*5780*/  ISETP.GE.AND P4, PT, R165, 0x20, PT ;  /* 0x00000020a500780c */ /* 0x000fe20003f86270 */
        /* <DEDUP_REMOVED lines=16> */
[----:B------:R-:W0:Y:S01]  /*5890*/  LDGDEPBAR ;  /* 0x00000000000079af */ /* 0x000e220000000000 */
[----:B------:R-:W-:Y:S05]  /*58a0*/  @!P2 BRA `(.L_x_8) ;  /* 0x000000240000a947 */ /* 0x000fea0003800000 */
[----:B------:R-:W-:Y:S01]  /*58b0*/  SHF.R.S32.HI R5, RZ, 0x1f, R167 ;  /* 0x0000001fff057819 */ /* 0x000fe200000114a7 */
[----:B---3--:R-:W1:Y:S01]  /*58c0*/  LDC.64 R6, c[0x0][0x388] ;  /* 0x0000e200ff067b82 */ /* 0x008e620000000a00 */
[C---:B------:R-:W-:Y:S01]  /*58d0*/  IADD3 R43, P5, PT, R167.reuse, R218, RZ ;  /* 0x000000daa72b7210 */ /* 0x040fe20007fbe0ff */
[----:B------:R-:W-:Y:S01]  /*58e0*/  IMAD R17, R8, 0xc, RZ ;  /* 0x0000000c08117824 */ /* 0x000fe200078e02ff */
[C---:B------:R-:W-:Y:S01]  /*58f0*/  IADD3 R47, P3, PT, R167.reuse, R210, RZ ;  /* 0x000000d2a72f7210 */ /* 0x040fe20007f7e0ff */
[----:B------:R-:W-:Y:S01]  /*5900*/  IMAD R19, R130, 0xc, RZ ;  /* 0x0000000c82137824 */ /* 0x000fe200078e02ff */
[-C--:B------:R-:W-:Y:S01]  /*5910*/  LEA.HI.X.SX32 R218, R218, R5.reuse, 0x1, P5 ;  /* 0x00000005dada7211 */ /* 0x080fe200028f0eff */
[----:B------:R-:W-:Y:S01]  /*5920*/  IMAD.MOV.U32 R42, RZ, RZ, RZ ;  /* 0x000000ffff2a7224 */ /* 0x000fe200078e00ff */
[C---:B------:R-:W-:Y:S01]  /*5930*/  IADD3 R55, P5, PT, R167.reuse, R208, RZ ;  /* 0x000000d0a7377210 */ /* 0x040fe20007fbe0ff */
[----:B------:R-:W2:Y:S01]  /*5940*/  LDC.64 R40, c[0x0][0x380] ;  /* 0x0000e000ff287b82 */ /* 0x000ea20000000a00 */
[C---:B------:R-:W-:Y:S01]  /*5950*/  IADD3 R51, P2, PT, R167.reuse, R216, RZ ;  /* 0x000000d8a7337210 */ /* 0x040fe20007f5e0ff */
[----:B------:R-:W-:Y:S01]  /*5960*/  UMOV UR14, 0x1 ;  /* 0x00000001000e7882 */ /* 0x000fe20000000000 */
[-C--:B------:R-:W-:Y:S01]  /*5970*/  LEA.HI.X.SX32 R208, R208, R5.reuse, 0x1, P5 ;  /* 0x00000005d0d07211 */ /* 0x080fe200028f0eff */
[----:B------:R-:W-:Y:S01]  /*5980*/  UMOV UR15, 0x2 ;  /* 0x00000002000f7882 */ /* 0x000fe20000000000 */
[C---:B------:R-:W-:Y:S01]  /*5990*/  IADD3 R67, P5, PT, R167.reuse, R212, RZ ;  /* 0x000000d4a7437210 */ /* 0x040fe20007fbe0ff */
[----:B------:R-:W-:Y:S01]  /*59a0*/  UMOV UR5, URZ ;  /* 0x000000ff00057c82 */ /* 0x000fe20008000000 */
[-C--:B------:R-:W-:Y:S01]  /*59b0*/  LEA.HI.X.SX32 R210, R210, R5.reuse, 0x1, P3 ;  /* 0x00000005d2d27211 */ /* 0x080fe200018f0eff */
[----:B------:R-:W-:Y:S01]  /*59c0*/  UMOV UR6, URZ ;  /* 0x000000ff00067c82 */ /* 0x000fe20008000000 */
[----:B------:R-:W-:Y:S01]  /*59d0*/  LEA.HI.X.SX32 R216, R216, R5, 0x1, P2 ;  /* 0x00000005d8d87211 */ /* 0x000fe200010f0eff */
[----:B------:R-:W-:Y:S01]  /*59e0*/  UMOV UR7, URZ ;  /* 0x000000ff00077c82 */ /* 0x000fe20008000000 */
[----:B------:R-:W-:-:S02]  /*59f0*/  IADD3 R59, P3, PT, R167, R214, RZ ;  /* 0x000000d6a73b7210 */ /* 0x000fc40007f7e0ff */
[----:B------:R-:W-:Y:S02]  /*5a00*/  IADD3 R63, P2, PT, R167, R206, RZ ;  /* 0x000000cea73f7210 */ /* 0x000fe40007f5e0ff */
[-C--:B------:R-:W-:Y:S01]  /*5a10*/  LEA.HI.X.SX32 R212, R212, R5.reuse, 0x1, P5 ;  /* 0x00000005d4d47211 */ /* 0x080fe200028f0eff */
[----:B-1----:R-:W-:Y:S01]  /*5a20*/  IMAD.WIDE.U32 R6, R3, 0xc, R6 ;  /* 0x0000000c03067825 */ /* 0x002fe200078e0006 */
[C---:B------:R-:W-:Y:S02]  /*5a30*/  IADD3 R79, P5, PT, R167.reuse, R200, RZ ;  /* 0x000000c8a74f7210 */ /* 0x040fe40007fbe0ff */
[-C--:B------:R-:W-:Y:S01]  /*5a40*/  LEA.HI.X.SX32 R214, R214, R5.reuse, 0x1, P3 ;  /* 0x00000005d6d67211 */ /* 0x080fe200018f0eff */
[----:B------:R-:W-:Y:S01]  /*5a50*/  IMAD.MOV.U32 R38, RZ, RZ, R6 ;  /* 0x000000ffff267224 */ /* 0x000fe200078e0006 */
[----:B------:R-:W-:Y:S02]  /*5a60*/  LEA.HI.X.SX32 R206, R206, R5, 0x1, P2 ;  /* 0x00000005cece7211 */ /* 0x000fe400010f0eff */
[----:B------:R-:W-:Y:S01]  /*5a70*/  IADD3 R71, P3, PT, R167, R204, RZ ;  /* 0x000000cca7477210 */ /* 0x000fe20007f7e0ff */
[----:B--2---:R-:W-:Y:S01]  /*5a80*/  IMAD.WIDE.U32 R40, R171, 0xc, R40 ;  /* 0x0000000cab287825 */ /* 0x004fe200078e0028 */
[----:B------:R-:W-:-:S02]  /*5a90*/  IADD3 R75, P2, PT, R167, R202, RZ ;  /* 0x000000caa74b7210 */ /* 0x000fc40007f5e0ff */
[-C--:B------:R-:W-:Y:S01]  /*5aa0*/  LEA.HI.X.SX32 R200, R200, R5.reuse, 0x1, P5 ;  /* 0x00000005c8c87211 */ /* 0x080fe200028f0eff */
[----:B------:R-:W-:Y:S01]  /*5ab0*/  IMAD.IADD R36, R41, 0x1, R19 ;  /* 0x0000000129247824 */ /* 0x000fe200078e0213 */
[C---:B------:R-:W-:Y:S02]  /*5ac0*/  IADD3 R91, P5, PT, R167.reuse, R194, RZ ;  /* 0x000000c2a75b7210 */ /* 0x040fe40007fbe0ff */
[-C--:B------:R-:W-:Y:S02]  /*5ad0*/  LEA.HI.X.SX32 R204, R204, R5.reuse, 0x1, P3 ;  /* 0x00000005cccc7211 */ /* 0x080fe400018f0eff */
[----:B------:R-:W-:Y:S02]  /*5ae0*/  LEA.HI.X.SX32 R202, R202, R5, 0x1, P2 ;  /* 0x00000005caca7211 */ /* 0x000fe400010f0eff */
[C---:B------:R-:W-:Y:S02]  /*5af0*/  IADD3 R83, P3, PT, R167.reuse, R198, RZ ;  /* 0x000000c6a7537210 */ /* 0x040fe40007f7e0ff */
[----:B------:R-:W-:-:S02]  /*5b00*/  IADD3 R87, P2, PT, R167, R196, RZ ;  /* 0x000000c4a7577210 */ /* 0x000fc40007f5e0ff */
[-C--:B------:R-:W-:Y:S02]  /*5b10*/  LEA.HI.X.SX32 R194, R194, R5.reuse, 0x1, P5 ;  /* 0x00000005c2c27211 */ /* 0x080fe400028f0eff */
[C---:B------:R-:W-:Y:S02]  /*5b20*/  IADD3 R103, P5, PT, R167.reuse, R188, RZ ;  /* 0x000000bca7677210 */ /* 0x040fe40007fbe0ff */
[-C--:B------:R-:W-:Y:S02]  /*5b30*/  LEA.HI.X.SX32 R198, R198, R5.reuse, 0x1, P3 ;  /* 0x00000005c6c67211 */ /* 0x080fe400018f0eff */
[----:B------:R-:W-:Y:S02]  /*5b40*/  LEA.HI.X.SX32 R196, R196, R5, 0x1, P2 ;  /* 0x00000005c4c47211 */ /* 0x000fe400010f0eff */
[C---:B------:R-:W-:Y:S02]  /*5b50*/  IADD3 R95, P3, PT, R167.reuse, R192, RZ ;  /* 0x000000c0a75f7210 */ /* 0x040fe40007f7e0ff */
[----:B------:R-:W-:-:S02]  /*5b60*/  IADD3 R99, P2, PT, R167, R190, RZ ;  /* 0x000000bea7637210 */ /* 0x000fc40007f5e0ff */
[-C--:B------:R-:W-:Y:S02]  /*5b70*/  LEA.HI.X.SX32 R188, R188, R5.reuse, 0x1, P5 ;  /* 0x00000005bcbc7211 */ /* 0x080fe400028f0eff */
[----:B------:R-:W-:Y:S02]  /*5b80*/  SHF.R.S32.HI R3, RZ, 0x1f, R159 ;  /* 0x0000001fff037819 */ /* 0x000fe4000001149f */
[C---:B------:R-:W-:Y:S02]  /*5b90*/  IADD3 R107, P5, PT, R159.reuse, R186, RZ ;  /* 0x000000ba9f6b7210 */ /* 0x040fe40007fbe0ff */
[-C--:B------:R-:W-:Y:S02]  /*5ba0*/  LEA.HI.X.SX32 R192, R192, R5.reuse, 0x1, P3 ;  /* 0x00000005c0c07211 */ /* 0x080fe400018f0eff */
[----:B------:R-:W-:Y:S02]  /*5bb0*/  LEA.HI.X.SX32 R190, R190, R5, 0x1, P2 ;  /* 0x00000005bebe7211 */ /* 0x000fe400010f0eff */
[----:B------:R-:W-:-:S02]  /*5bc0*/  IADD3 R111, P3, PT, R159, R184, RZ ;  /* 0x000000b89f6f7210 */ /* 0x000fc40007f7e0ff */
[C---:B------:R-:W-:Y:S02]  /*5bd0*/  IADD3 R115, P2, PT, R159.reuse, R182, RZ ;  /* 0x000000b69f737210 */ /* 0x040fe40007f5e0ff */
[-C--:B------:R-:W-:Y:S02]  /*5be0*/  LEA.HI.X.SX32 R186, R186, R3.reuse, 0x1, P5 ;  /* 0x00000003baba7211 */ /* 0x080fe400028f0eff */
        /* <DEDUP_REMOVED lines=29> */
[----:B------:R-:W-:Y:S02]  /*5dc0*/  LEA.HI.X.SX32 R162, R162, R3, 0x1, P5 ;  /* 0x00000003a2a27211 */ /* 0x000fe400028f0eff */
[C---:B------:R-:W-:Y:S02]  /*5dd0*/  IADD3 R193, P5, PT, R159.reuse, R157, RZ ;  /* 0x0000009d9fc17210 */ /* 0x040fe40007fbe0ff */
[-C--:B------:R-:W-:Y:S02]  /*5de0*/  LEA.HI.X.SX32 R160, R160, R3.reuse, 0x1, P3 ;  /* 0x00000003a0a07211 */ /* 0x080fe400018f0eff */
[----:B------:R-:W-:Y:S02]  /*5df0*/  LEA.HI.X.SX32 R158, R158, R3, 0x1, P2 ;  /* 0x000000039e9e7211 */ /* 0x000fe400010f0eff */
[----:B------:R-:W-:-:S02]  /*5e00*/  IADD3 R197, P3, PT, R159, R146, RZ ;  /* 0x000000929fc57210 */ /* 0x000fc40007f7e0ff */
[----:B------:R-:W-:Y:S02]  /*5e10*/  IADD3 R201, P2, PT, R159, R156, RZ ;  /* 0x0000009c9fc97210 */ /* 0x000fe40007f5e0ff */
[----:B------:R-:W-:Y:S01]  /*5e20*/  LEA.HI.X.SX32 R22, R157, R3, 0x1, P5 ;  /* 0x000000039d167211 */ /* 0x000fe200028f0eff */
[----:B------:R-:W-:Y:S01]  /*5e30*/  IMAD.SHL.U32 R157, R9, 0x4, RZ ;  /* 0x00000004099d7824 */ /* 0x000fe200078e00ff */
[C---:B------:R-:W-:Y:S02]  /*5e40*/  IADD3 R205, P5, PT, R159.reuse, R155, RZ ;  /* 0x0000009b9fcd7210 */ /* 0x040fe40007fbe0ff */
[-C--:B------:R-:W-:Y:S02]  /*5e50*/  LEA.HI.X.SX32 R146, R146, R3.reuse, 0x1, P3 ;  /* 0x0000000392927211 */ /* 0x080fe400018f0eff */
[----:B------:R-:W-:Y:S02]  /*5e60*/  LEA.HI.X.SX32 R156, R156, R3, 0x1, P2 ;  /* 0x000000039c9c7211 */ /* 0x000fe400010f0eff */
[----:B------:R-:W-:-:S02]  /*5e70*/  IADD3 R209, P3, PT, R159, R154, RZ ;  /* 0x0000009a9fd17210 */ /* 0x000fc40007f7e0ff */
[----:B------:R-:W-:Y:S02]  /*5e80*/  IADD3 R213, P2, PT, R159, R153, RZ ;  /* 0x000000999fd57210 */ /* 0x000fe40007f5e0ff */
[-C--:B------:R-:W-:Y:S02]  /*5e90*/  LEA.HI.X.SX32 R20, R155, R3.reuse, 0x1, P5 ;  /* 0x000000039b147211 */ /* 0x080fe400028f0eff */
[----:B------:R-:W-:Y:S02]  /*5ea0*/  IADD3 R241, P5, PT, R159, R2, RZ ;  /* 0x000000029ff17210 */ /* 0x000fe40007fbe0ff */
[-C--:B------:R-:W-:Y:S02]  /*5eb0*/  LEA.HI.X.SX32 R154, R154, R3.reuse, 0x1, P3 ;  /* 0x000000039a9a7211 */ /* 0x080fe400018f0eff */
[----:B------:R-:W-:Y:S01]  /*5ec0*/  LEA.HI.X.SX32 R18, R153, R3, 0x1, P2 ;  /* 0x0000000399127211 */ /* 0x000fe200010f0eff */
[----:B------:R-:W-:Y:S01]  /*5ed0*/  IMAD.SHL.U32 R153, R11, 0x4, RZ ;  /* 0x000000040b997824 */ /* 0x000fe200078e00ff */
[----:B------:R-:W-:-:S02]  /*5ee0*/  IADD3 R217, P3, PT, R159, R151, RZ ;  /* 0x000000979fd97210 */ /* 0x000fc40007f7e0ff */
[----:B------:R-:W-:Y:S02]  /*5ef0*/  IADD3 R221, P2, PT, R159, R149, RZ ;  /* 0x000000959fdd7210 */ /* 0x000fe40007f5e0ff */
[-C--:B------:R-:W-:Y:S02]  /*5f00*/  LEA.HI.X.SX32 R10, R2, R3.reuse, 0x1, P5 ;  /* 0x00000003020a7211 */ /* 0x080fe400028f0eff */
[----:B------:R-:W-:Y:S02]  /*5f10*/  SHF.R.S32.HI R2, RZ, 0x1f, R165 ;  /* 0x0000001fff027819 */ /* 0x000fe400000114a5 */
[-C--:B------:R-:W-:Y:S02]  /*5f20*/  LEA.HI.X.SX32 R16, R151, R3.reuse, 0x1, P3 ;  /* 0x0000000397107211 */ /* 0x080fe400018f0eff */
[----:B------:R-:W-:Y:S01]  /*5f30*/  LEA.HI.X.SX32 R14, R149, R3, 0x1, P2 ;  /* 0x00000003950e7211 */ /* 0x000fe200010f0eff */
[----:B------:R-:W-:Y:S01]  /*5f40*/  IMAD.SHL.U32 R149, R13, 0x4, RZ ;  /* 0x000000040d957824 */ /* 0x000fe200078e00ff */
[----:B------:R-:W-:-:S02]  /*5f50*/  IADD3 R225, P3, PT, R159, R147, RZ ;  /* 0x000000939fe17210 */ /* 0x000fc40007f7e0ff */
[----:B------:R-:W-:Y:S02]  /*5f60*/  IADD3 R229, P2, PT, R159, R142, RZ ;  /* 0x0000008e9fe57210 */ /* 0x000fe40007f5e0ff */
[----:B------:R-:W-:Y:S01]  /*5f70*/  LEA.HI R5, R2, R165, RZ, 0x5 ;  /* 0x000000a502057211 */ /* 0x000fe200078f28ff */
[----:B------:R-:W-:Y:S01]  /*5f80*/  IMAD.IADD R2, R7, 0x1, R17 ;  /* 0x0000000107027824 */ /* 0x000fe200078e0211 */
[-C--:B------:R-:W-:Y:S02]  /*5f90*/  LEA.HI.X.SX32 R12, R147, R3.reuse, 0x1, P3 ;  /* 0x00000003930c7211 */ /* 0x080fe400018f0eff */
[----:B------:R-:W-:Y:S02]  /*5fa0*/  LEA.HI.X.SX32 R142, R142, R3, 0x1, P2 ;  /* 0x000000038e8e7211 */ /* 0x000fe400010f0eff */
[C---:B------:R-:W-:Y:S02]  /*5fb0*/  IADD3 R233, P3, PT, R159.reuse, R145, RZ ;  /* 0x000000919fe97210 */ /* 0x040fe40007f7e0ff */
[----:B------:R-:W-:-:S02]  /*5fc0*/  IADD3 R237, P2, PT, R159, R144, RZ ;  /* 0x000000909fed7210 */ /* 0x000fc40007f5e0ff */
[----:B------:R-:W-:Y:S02]  /*5fd0*/  SHF.R.S32.HI R5, RZ, 0x5, R5 ;  /* 0x00000005ff057819 */ /* 0x000fe40000011405 */
[-C--:B------:R-:W-:Y:S01]  /*5fe0*/  LEA.HI.X.SX32 R8, R145, R3.reuse, 0x1, P3 ;  /* 0x0000000391087211 */ /* 0x080fe200018f0eff */
[----:B------:R-:W-:Y:S01]  /*5ff0*/  IMAD.SHL.U32 R145, R15, 0x4, RZ ;  /* 0x000000040f917824 */ /* 0x000fe200078e00ff */
[----:B------:R-:W-:Y:S01]  /*6000*/  LEA.HI.X.SX32 R144, R144, R3, 0x1, P2 ;  /* 0x0000000390907211 */ /* 0x000fe200010f0eff */
[C---:B------:R-:W-:Y:S01]  /*6010*/  VIADD R243, R5.reuse, 0xfffffffd ;  /* 0xfffffffd05f37836 */ /* 0x040fe20000000000 */
[----:B------:R-:W-:Y:S02]  /*6020*/  VIMNMX R245, PT, PT, R5, 0x2, !PT ;  /* 0x0000000205f57848 */ /* 0x000fe40007fe0100 */
[----:B------:R-:W-:Y:S01]  /*6030*/  SHF.L.U64.HI R159, R159, 0x2, R3 ;  /* 0x000000029f9f7819 */ /* 0x000fe20000010203 */
[----:B------:R-:W-:Y:S01]  /*6040*/  IMAD.MOV.U32 R3, RZ, RZ, R4 ;  /* 0x000000ffff037224 */ /* 0x000fe200078e0004 */
[----:B------:R-:W-:Y:S01]  /*6050*/  SHF.L.U64.HI R41, R43, 0x2, R218 ;  /* 0x000000022b297819 */ /* 0x000fe200000102da */
[----:B------:R-:W-:Y:S01]  /*6060*/  IMAD.MOV.U32 R4, RZ, RZ, RZ ;  /* 0x000000ffff047224 */ /* 0x000fe200078e00ff */
[----:B------:R-:W-:Y:S01]  /*6070*/  SHF.L.U64.HI R45, R47, 0x2, R210 ;  /* 0x000000022f2d7819 */ /* 0x000fe200000102d2 */
[----:B------:R-:W-:Y:S01]  /*6080*/  IMAD.SHL.U32 R43, R43, 0x4, RZ ;  /* 0x000000042b2b7824 */ /* 0x000fe200078e00ff */
        /* <DEDUP_REMOVED lines=85> */
[----:B------:R-:W-:Y:S01]  /*65e0*/  VIADD R245, R245, 0xffffffff ;  /* 0xfffffffff5f57836 */ /* 0x000fe20000000000 */
[----:B------:R-:W-:-:S02]  /*65f0*/  SHF.L.U64.HI R151, R11, 0x2, R172 ;  /* 0x000000020b977819 */ /* 0x000fc400000102ac */
[----:B------:R-:W-:-:S07]  /*6600*/  SHF.L.U64.HI R155, R9, 0x2, R170 ;  /* 0x00000002099b7819 */ /* 0x000fce00000102aa */
.L_x_11:
[----:B------:R-:W-:Y:S01]  /*6610*/  IMAD.U32 R4, R4, -0x80000000, RZ ;  /* 0x8000000004047824 */ /* 0x000fe200078e00ff */
[----:B------:R-:W-:-:S03]  /*6620*/  UIADD3 UR6, UPT, UPT, UR6, 0x1, URZ ;  /* 0x0000000106067890 */ /* 0x000fc6000fffe0ff */
[----:B------:R-:W1:Y:S01]  /*6630*/  SYNCS.PHASECHK.TRANS64.TRYWAIT P2, [UR8], R4 ;  /* 0x00000004ff0075a7 */ /* 0x000e620008041108 */
[----:B------:R-:W-:-:S04]  /*6640*/  UISETP.GT.AND UP0, UPT, UR6, 0x1, UPT ;  /* 0x000000010600788c */ /* 0x000fc8000bf04270 */
[----:B------:R-:W-:-:S04]  /*6650*/  USEL UR6, UR6, URZ, !UP0 ;  /* 0x000000ff06067287 */ /* 0x000fc8000c000000 */
[----:B------:R-:W-:Y:S01]  /*6660*/  ULEA UR4, UR6, UR10, 0xe ;  /* 0x0000000a06047291 */ /* 0x000fe2000f8e70ff */
[----:B-1----:R-:W-:Y:S11]  /*6670*/  @!P2 BRA `(.L_x_9) ;  /* 0x00000030008ca947 */ /* 0x002ff60003800000 */
.L_x_17:
[----:B------:R-:W-:-:S04]  /*6680*/  DEPBAR.LE SB0, 0x2 ;  /* 0x000080800000791a */ /* 0x000fc80000000000 */
[----:B------:R-:W-:Y:S01]  /*6690*/  LEA R44, R126, UR4, 0x7 ;  /* 0x000000047e2c7c11 */ /* 0x000fe2000f8e38ff */
[----:B------:R-:W-:Y:S01]  /*66a0*/  BAR.SYNC.DEFER_BLOCKING 0x0 ;  /* 0x0000000000007b1d */ /* 0x000fe20000010000 */
[----:B------:R-:W-:Y:S02]  /*66b0*/  UIADD3 UR5, UPT, UPT, UR5, 0x1, URZ ;  /* 0x0000000105057890 */ /* 0x000fe4000fffe0ff */
[----:B------:R-:W-:Y:S02]  /*66c0*/  ULEA UR8, UR14, UR10, 0x3 ;  /* 0x0000000a0e087291 */ /* 0x000fe4000f8e18ff */
[----:B------:R-:W-:Y:S02]  /*66d0*/  UISETP.GT.AND UP0, UPT, UR5, 0x2, UPT ;  /* 0x000000020500788c */ /* 0x000fe4000bf04270 */
[----:B------:R-:W-:Y:S02]  /*66e0*/  UIADD3 UR8, UPT, UPT, UR8, 0xe000, URZ ;  /* 0x0000e00008087890 */ /* 0x000fe4000fffe0ff */
[----:B------:R-:W-:Y:S01]  /*66f0*/  USEL UR5, UR5, URZ, !UP0 ;  /* 0x000000ff05057287 */ /* 0x000fe2000c000000 */
[----:B------:R-:W-:Y:S01]  /*6700*/  UMOV UR4, UR7 ;  /* 0x0000000700047c82 */ /* 0x000fe20008000000 */
        /* <DEDUP_REMOVED lines=8> */
[----:B-1----:R1:W-:Y:S01]  /*6790*/  STTM.x32 tmem[UR11+0x40], R4 ;  /* 0x00004004000079ed */ /* 0x0023e200082c000b */
[----:B------:R-:W2:Y:S02]  /*67a0*/  FENCE.VIEW.ASYNC.T ;  /* 0x00000000000073c6 */ /* 0x000ea40000000200 */
[----:B--2---:R-:W-:Y:S06]  /*67b0*/  BAR.SYNC.DEFER_BLOCKING 0x0 ;  /* 0x0000000000007b1d */ /* 0x004fec0000010000 */
[----:B------:R-:W-:Y:S05]  /*67c0*/  @P1 BRA `(.L_x_10) ;  /* 0x00000000007c1947 */ /* 0x000fea0003800000 */
[----:B------:R-:W-:Y:S02]  /*67d0*/  ULEA UR7, UR5, UR10, 0xd ;  /* 0x0000000a05077291 */ /* 0x000fe4000f8e68ff */
[----:B------:R-:W-:Y:S02]  /*67e0*/  UIADD3 UR28, UPT, UPT, UR18, 0x48, URZ ;  /* 0x00000048121c7890 */ /* 0x000fe4000fffe0ff */
[----:B------:R-:W-:Y:S02]  /*67f0*/  UIADD3 UR7, UPT, UPT, UR7, 0x8000, URZ ;  /* 0x0000800007077890 */ /* 0x000fe4000fffe0ff */
[----:B------:R-:W-:Y:S02]  /*6800*/  UIADD3 UR29, UPT, UPT, UR18, 0x50, URZ ;  /* 0x00000050121d7890 */ /* 0x000fe4000fffe0ff */
[----:B------:R-:W-:Y:S02]  /*6810*/  USHF.R.U32.HI UR7, URZ, 0x4, UR7 ;  /* 0x00000004ff077899 */ /* 0x000fe40008011607 */
[----:B------:R-:W-:-:S02]  /*6820*/  UIADD3 UR34, UPT, UPT, UR18, 0x58, URZ ;  /* 0x0000005812227890 */ /* 0x000fc4000fffe0ff */
[----:B------:R-:W-:Y:S01]  /*6830*/  USGXT.U32 UR12, UR7, 0xe ;  /* 0x0000000e070c789a */ /* 0x000fe20008000000 */
[----:B------:R-:W-:Y:S02]  /*6840*/  UMOV UR26, 0x0 ;  /* 0x00000000001a7882 */ /* 0x000fe40000000000 */
[----:B------:R-:W-:Y:S01]  /*6850*/  UMOV UR7, URZ ;  /* 0x000000ff00077c82 */ /* 0x000fe20008000000 */
[----:B------:R-:W-:Y:S01]  /*6860*/  UIADD3 UR20, UP0, UPT, UR12, 0x2, URZ ;  /* 0x000000020c147890 */ /* 0x000fe2000ff1e0ff */
[----:B------:R-:W-:Y:S01]  /*6870*/  UMOV UR27, 0x8100910 ;  /* 0x08100910001b7882 */ /* 0x000fe20000000000 */
[----:B------:R-:W-:Y:S02]  /*6880*/  UMOV UR13, 0x40004040 ;  /* 0x40004040000d7882 */ /* 0x000fe40000000000 */
[----:B------:R-:W-:Y:S01]  /*6890*/  UIADD3.X UR21, UPT, UPT, UR7, 0x40004040, URZ, UP0, !UPT ;  /* 0x4000404007157890 */ /* 0x000fe200087fe4ff */
[----:B------:R2:W-:Y:S01]  /*68a0*/  UTCHMMA tmem[UR19], gdesc[UR12], tmem[UR18], tmem[UR26], idesc[UR27], UPT ;  /* 0x00ff1a0c130079ea */ /* 0x0005e2000b800012 */
[----:B------:R-:W-:-:S02]  /*68b0*/  UIADD3 UR22, UP0, UPT, UR20, 0x2, URZ ;  /* 0x0000000214167890 */ /* 0x000fc4000ff1e0ff */
[----:B------:R-:W-:Y:S02]  /*68c0*/  UIADD3 UR24, UP1, UPT, UR20, 0x4, URZ ;  /* 0x0000000414187890 */ /* 0x000fe4000ff3e0ff */
[----:B------:R-:W-:Y:S02]  /*68d0*/  UIADD3.X UR23, UPT, UPT, UR21, URZ, URZ, UP0, !UPT ;  /* 0x000000ff15177290 */ /* 0x000fe400087fe4ff */
[----:B------:R-:W-:Y:S01]  /*68e0*/  UIADD3.X UR25, UPT, UPT, UR21, URZ, URZ, UP1, !UPT ;  /* 0x000000ff15197290 */ /* 0x000fe20008ffe4ff */
[----:B------:R-:W-:Y:S01]  /*68f0*/  UMOV UR30, 0x0 ;  /* 0x00000000001e7882 */ /* 0x000fe20000000000 */
[----:B------:R-:W-:Y:S01]  /*6900*/  UMOV UR31, 0x8100910 ;  /* 0x08100910001f7882 */ /* 0x000fe20000000000 */
[----:B------:R-:W-:Y:S01]  /*6910*/  UMOV UR32, 0x0 ;  /* 0x0000000000207882 */ /* 0x000fe20000000000 */
[----:B------:R-:W-:Y:S01]  /*6920*/  UMOV UR33, 0x8100910 ;  /* 0x0810091000217882 */ /* 0x000fe20000000000 */
        /* <DEDUP_REMOVED lines=9> */
.L_x_10:
[----:B------:R-:W-:Y:S01]  /*69c0*/  BAR.SYNC.DEFER_BLOCKING 0x0 ;  /* 0x0000000000007b1d */ /* 0x000fe20000010000 */
[----:B------:R-:W-:Y:S01]  /*69d0*/  ISETP.GT.AND P3, PT, R3, RZ, PT ;  /* 0x000000ff0300720c */ /* 0x000fe20003f64270 */
[----:B------:R-:W-:Y:S01]  /*69e0*/  UIADD3 UR15, UPT, UPT, UR15, 0x1, URZ ;  /* 0x000000010f0f7890 */ /* 0x000fe2000fffe0ff */
[C---:B------:R-:W-:Y:S01]  /*69f0*/  ISETP.GE.AND P2, PT, R42.reuse, R243, PT ;  /* 0x000000f32a00720c */ /* 0x040fe20003f46270 */
[----:B------:R-:W-:Y:S01]  /*6a00*/  VIADD R42, R42, 0x1 ;  /* 0x000000012a2a7836 */ /* 0x000fe20000000000 */
[----:B-1----:R-:W-:Y:S01]  /*6a10*/  SEL R4, RZ, 0x4, !P3 ;  /* 0x00000004ff047807 */ /* 0x002fe20005800000 */
[----:B------:R-:W-:Y:S02]  /*6a20*/  UISETP.GT.AND UP0, UPT, UR15, 0x2, UPT ;  /* 0x000000020f00788c */ /* 0x000fe4000bf04270 */
[----:B------:R-:W-:Y:S01]  /*6a30*/  UIADD3 UR14, UPT, UPT, UR14, 0x1, URZ ;  /* 0x000000010e0e7890 */ /* 0x000fe2000fffe0ff */
[----:B------:R-:W-:Y:S01]  /*6a40*/  SEL R5, R4, RZ, !P2 ;  /* 0x000000ff04057207 */ /* 0x000fe20005000000 */
[----:B------:R-:W-:Y:S01]  /*6a50*/  USEL UR15, UR15, URZ, !UP0 ;  /* 0x000000ff0f0f7287 */ /* 0x000fe2000c000000 */
[----:B------:R-:W-:Y:S01]  /*6a60*/  IADD3 R4, P3, PT, R40, R123, RZ ;  /* 0x0000007b28047210 */ /* 0x000fe20007f7e0ff */
[----:B------:R-:W-:Y:S01]  /*6a70*/  UISETP.GT.AND UP0, UPT, UR14, 0x1, UPT ;  /* 0x000000010e00788c */ /* 0x000fe2000bf04270 */
[----:B------:R-:W-:Y:S01]  /*6a80*/  ISETP.NE.U32.AND P5, PT, R5, RZ, PT ;  /* 0x000000ff0500720c */ /* 0x000fe20003fa5070 */
[----:B--2---:R-:W-:-:S02]  /*6a90*/  ULEA UR7, UR15, UR10, 0xd ;  /* 0x0000000a0f077291 */ /* 0x004fc4000f8e68ff */
[----:B------:R-:W-:Y:S01]  /*6aa0*/  IMAD.X R5, R36, 0x1, R159, P3 ;  /* 0x0000000124057824 */ /* 0x000fe200018e069f */
[----:B------:R-:W-:Y:S01]  /*6ab0*/  ISETP.GT.AND P3, PT, R3, 0x1, PT ;  /* 0x000000010300780c */ /* 0x000fe20003f64270 */
[----:B------:R-:W-:Y:S02]  /*6ac0*/  USEL UR14, UR14, URZ, !UP0 ;  /* 0x000000ff0e0e7287 */ /* 0x000fe4000c000000 */
[----:B------:R-:W-:Y:S01]  /*6ad0*/  VIADD R19, R0, UR7 ;  /* 0x0000000700137c36 */ /* 0x000fe20008000000 */
[----:B------:R-:W-:Y:S01]  /*6ae0*/  SEL R6, RZ, 0x4, !P3 ;  /* 0x00000004ff067807 */ /* 0x000fe20005800000 */
[----:B------:R-:W-:Y:S01]  /*6af0*/  VIADD R21, R169, UR7 ;  /* 0x00000007a9157c36 */ /* 0x000fe20008000000 */
[----:B------:R-:W-:Y:S02]  /*6b00*/  USEL UR7, URZ, 0x1, !UP0 ;  /* 0x00000001ff077887 */ /* 0x000fe4000c000000 */
[----:B------:R-:W-:Y:S01]  /*6b10*/  SEL R7, R6, RZ, !P2 ;  /* 0x000000ff06077207 */ /* 0x000fe20005000000 */
[----:B------:R-:W-:Y:S01]  /*6b20*/  @!PT LDS RZ, [RZ] ;  /* 0x00000000fffff984 */ /* 0x000fe20000000800 */
[----:B------:R-:W-:Y:S01]  /*6b30*/  @!PT LDS RZ, [RZ] ;  /* 0x00000000fffff984 */ /* 0x000fe20000000800 */
[----:B------:R-:W-:Y:S01]  /*6b40*/  @!PT LDS RZ, [RZ] ;  /* 0x00000000fffff984 */ /* 0x000fe20000000800 */
[----:B------:R1:W-:Y:S01]  /*6b50*/  LDGSTS.E [R44], desc[UR16][R4.64], P5 ;  /* 0x00000000042c7fae */ /* 0x0003e2000a9a1010 */
[----:B------:R-:W-:Y:S01]  /*6b60*/  IADD3 R6, P3, PT, R40, R241, RZ ;  /* 0x000000f128067210 */ /* 0x000fe20007f7e0ff */
[----:B------:R-:W-:Y:S01]  /*6b70*/  ULOP3.LUT UR7, UR4, UR7, URZ, 0x3c, !UPT ;  /* 0x0000000704077292 */ /* 0x000fe2000f8e3cff */
[----:B------:R-:W-:-:S03]  /*6b80*/  ISETP.NE.U32.AND P5, PT, R7, RZ, PT ;  /* 0x000000ff0700720c */ /* 0x000fc60003fa5070 */
[----:B------:R-:W-:Y:S01]  /*6b90*/  IMAD.X R7, R36, 0x1, R239, P3 ;  /* 0x0000000124077824 */ /* 0x000fe200018e06ef */
[----:B------:R-:W-:-:S04]  /*6ba0*/  ISETP.GT.AND P3, PT, R3, 0x2, PT ;  /* 0x000000020300780c */ /* 0x000fc80003f64270 */
[----:B------:R-:W-:-:S04]  /*6bb0*/  SEL R8, RZ, 0x4, !P3 ;  /* 0x00000004ff087807 */ /* 0x000fc80005800000 */
[----:B------:R-:W-:Y:S01]  /*6bc0*/  SEL R9, R8, RZ, !P2 ;  /* 0x000000ff08097207 */ /* 0x000fe20005000000 */
[----:B------:R2:W-:Y:S01]  /*6bd0*/  LDGSTS.E [R44+0x4], desc[UR16][R6.64], P5 ;  /* 0x00004000062c7fae */ /* 0x0005e2000a9a1010 */
[----:B------:R-:W-:Y:S02]  /*6be0*/  IADD3 R8, P3, PT, R40, R237, RZ ;  /* 0x000000ed28087210 */ /* 0x000fe40007f7e0ff */
[----:B------:R-:W-:-:S03]  /*6bf0*/  ISETP.NE.U32.AND P5, PT, R9, RZ, PT ;  /* 0x000000ff0900720c */ /* 0x000fc60003fa5070 */
[----:B------:R-:W-:Y:S01]  /*6c00*/  IMAD.X R9, R36, 0x1, R235, P3 ;  /* 0x0000000124097824 */ /* 0x000fe200018e06eb */
[----:B------:R-:W-:-:S04]  /*6c10*/  ISETP.GT.AND P3, PT, R3, 0x3, PT ;  /* 0x000000030300780c */ /* 0x000fc80003f64270 */
[----:B-1----:R-:W-:-:S04]  /*6c20*/  SEL R4, RZ, 0x4, !P3 ;  /* 0x00000004ff047807 */ /* 0x002fc80005800000 */
[----:B------:R-:W-:Y:S01]  /*6c30*/  SEL R5, R4, RZ, !P2 ;  /* 0x000000ff04057207 */ /* 0x000fe20005000000 */
[----:B------:R1:W-:Y:S01]  /*6c40*/  LDGSTS.E [R44+0x8], desc[UR16][R8.64], P5 ;  /* 0x00008000082c7fae */ /* 0x0003e2000a9a1010 */
[----:B------:R-:W-:Y:S02]  /*6c50*/  IADD3 R4, P3, PT, R40, R233, RZ ;  /* 0x000000e928047210 */ /* 0x000fe40007f7e0ff */
[----:B------:R-:W-:-:S03]  /*6c60*/  ISETP.NE.U32.AND P5, PT, R5, RZ, PT ;  /* 0x000000ff0500720c */ /* 0x000fc60003fa5070 */
[----:B------:R-:W-:Y:S01]  /*6c70*/  IMAD.X R5, R36, 0x1, R231, P3 ;  /* 0x0000000124057824 */ /* 0x000fe200018e06e7 */
[----:B------:R-:W-:-:S04]  /*6c80*/  ISETP.GT.AND P3, PT, R3, 0x4, PT ;  /* 0x000000040300780c */ /* 0x000fc80003f64270 */
[----:B--2---:R-:W-:-:S04]  /*6c90*/  SEL R6, RZ, 0x4, !P3 ;  /* 0x00000004ff067807 */ /* 0x004fc80005800000 */
        /* <DEDUP_REMOVED lines=167> */
[----:B--2---:R-:W-:Y:S02]  /*7710*/  SEL R6, RZ, 0x4, !P3 ;  /* 0x00000004ff067807 */ /* 0x004fe40005800000 */
[----:B------:R-:W-:Y:S02]  /*7720*/  IADD3 R10, P3, PT, R40, R119, RZ ;  /* 0x00000077280a7210 */ /* 0x000fe40007f7e0ff */
[----:B------:R-:W-:Y:S01]  /*7730*/  SEL R6, R6, RZ, !P2 ;  /* 0x000000ff06067207 */ /* 0x000fe20005000000 */
[----:B------:R2:W-:Y:S02]  /*7740*/  LDGSTS.E [R44+0x6c], desc[UR16][R4.64], P5 ;  /* 0x0006c000042c7fae */ /* 0x0005e4000a9a1010 */
[----:B------:R-:W-:Y:S01]  /*7750*/  IMAD.X R11, R36, 0x1, R117, P3 ;  /* 0x00000001240b7824 */ /* 0x000fe200018e0675 */
[----:B------:R-:W-:Y:S02]  /*7760*/  ISETP.NE.U32.AND P5, PT, R6, RZ, PT ;  /* 0x000000ff0600720c */ /* 0x000fe40003fa5070 */
[----:B------:R-:W-:-:S04]  /*7770*/  ISETP.GT.AND P3, PT, R3, 0x1d, PT ;  /* 0x0000001d0300780c */ /* 0x000fc80003f64270 */
[----:B------:R-:W-:Y:S02]  /*7780*/  SEL R6, RZ, 0x4, !P3 ;  /* 0x00000004ff067807 */ /* 0x000fe40005800000 */
[----:B-1----:R-:W-:Y:S02]  /*7790*/  IADD3 R8, P3, PT, R40, R115, RZ ;  /* 0x0000007328087210 */ /* 0x002fe40007f7e0ff */
[----:B------:R-:W-:-:S03]  /*77a0*/  SEL R6, R6, RZ, !P2 ;  /* 0x000000ff06067207 */ /* 0x000fc60005000000 */
[----:B------:R1:W-:Y:S01]  /*77b0*/  LDGSTS.E [R44+0x70], desc[UR16][R10.64], P5 ;  /* 0x000700000a2c7fae */ /* 0x0003e2000a9a1010 */
[----:B------:R-:W-:Y:S01]  /*77c0*/  ISETP.NE.U32.AND P5, PT, R6, RZ, PT ;  /* 0x000000ff0600720c */ /* 0x000fe20003fa5070 */
[----:B------:R-:W-:Y:S01]  /*77d0*/  IMAD.X R9, R36, 0x1, R113, P3 ;  /* 0x0000000124097824 */ /* 0x000fe200018e0671 */
[----:B------:R-:W-:-:S05]  /*77e0*/  IADD3 R6, P3, PT, R40, R111, RZ ;  /* 0x0000006f28067210 */ /* 0x000fca0007f7e0ff */
[----:B------:R-:W-:Y:S01]  /*77f0*/  IMAD.X R7, R36, 0x1, R109, P3 ;  /* 0x0000000124077824 */ /* 0x000fe200018e066d */
[----:B------:R-:W-:-:S04]  /*7800*/  ISETP.GT.AND P3, PT, R3, 0x1e, PT ;  /* 0x0000001e0300780c */ /* 0x000fc80003f64270 */
[----:B--2---:R-:W-:Y:S01]  /*7810*/  SEL R5, RZ, 0x4, !P3 ;  /* 0x00000004ff057807 */ /* 0x004fe20005800000 */
[----:B------:R2:W-:Y:S01]  /*7820*/  LDGSTS.E [R44+0x74], desc[UR16][R8.64], P5 ;  /* 0x00074000082c7fae */ /* 0x0005e2000a9a1010 */
[----:B------:R-:W-:Y:S02]  /*7830*/  ISETP.GT.AND P3, PT, R3, 0x1f, PT ;  /* 0x0000001f0300780c */ /* 0x000fe40003f64270 */
[----:B------:R-:W-:Y:S02]  /*7840*/  IADD3 R4, P5, PT, R40, R107, RZ ;  /* 0x0000006b28047210 */ /* 0x000fe40007fbe0ff */
[----:B-1----:R-:W-:Y:S02]  /*7850*/  SEL R10, RZ, 0x4, !P3 ;  /* 0x00000004ff0a7807 */ /* 0x002fe40005800000 */
[----:B------:R-:W-:Y:S01]  /*7860*/  SEL R12, R5, RZ, !P2 ;  /* 0x000000ff050c7207 */ /* 0x000fe20005000000 */
[----:B------:R-:W-:Y:S01]  /*7870*/  IMAD.X R5, R36, 0x1, R105, P5 ;  /* 0x0000000124057824 */ /* 0x000fe200028e0669 */
[----:B------:R-:W-:Y:S01]  /*7880*/  ISETP.GE.AND P3, PT, R122, R3, PT ;  /* 0x000000037a00720c */ /* 0x000fe20003f66270 */
[----:B------:R-:W-:Y:S01]  /*7890*/  VIADD R3, R3, 0xffffffe0 ;  /* 0xffffffe003037836 */ /* 0x000fe20000000000 */
[----:B------:R-:W-:-:S02]  /*78a0*/  SEL R10, R10, RZ, !P2 ;  /* 0x000000ff0a0a7207 */ /* 0x000fc40005000000 */
[----:B------:R-:W-:Y:S02]  /*78b0*/  ISETP.NE.U32.AND P5, PT, R12, RZ, PT ;  /* 0x000000ff0c00720c */ /* 0x000fe40003fa5070 */
[----:B------:R-:W-:Y:S02]  /*78c0*/  SEL R11, RZ, 0x4, P3 ;  /* 0x00000004ff0b7807 */ /* 0x000fe40001800000 */
[----:B------:R-:W-:Y:S02]  /*78d0*/  ISETP.NE.U32.AND P3, PT, R10, RZ, PT ;  /* 0x000000ff0a00720c */ /* 0x000fe40003f65070 */
[----:B------:R-:W-:-:S04]  /*78e0*/  SEL R11, R11, RZ, !P2 ;  /* 0x000000ff0b0b7207 */ /* 0x000fc80005000000 */
[----:B------:R-:W-:-:S03]  /*78f0*/  ISETP.NE.U32.AND P2, PT, R11, RZ, PT ;  /* 0x000000ff0b00720c */ /* 0x000fc60003f45070 */
[----:B------:R1:W-:Y:S01]  /*7900*/  LDGSTS.E [R44+0x78], desc[UR16][R6.64], P5 ;  /* 0x00078000062c7fae */ /* 0x0003e2000a9a1010 */
[----:B--2---:R-:W-:-:S03]  /*7910*/  IADD3 R8, P5, PT, R38, R103, RZ ;  /* 0x0000006726087210 */ /* 0x004fc60007fbe0ff */
[----:B------:R2:W-:Y:S01]  /*7920*/  LDGSTS.E [R44+0x7c], desc[UR16][R4.64], P3 ;  /* 0x0007c000042c7fae */ /* 0x0005e200099a1010 */
[----:B------:R-:W-:Y:S01]  /*7930*/  IADD3 R10, P3, PT, R38, R95, RZ ;  /* 0x0000005f260a7210 */ /* 0x000fe20007f7e0ff */
[----:B------:R-:W-:Y:S01]  /*7940*/  IMAD.X R9, R2, 0x1, R101, P5 ;  /* 0x0000000102097824 */ /* 0x000fe200028e0665 */
[----:B------:R-:W-:Y:S01]  /*7950*/  IADD3 R12, P5, PT, R38, R87, RZ ;  /* 0x00000057260c7210 */ /* 0x000fe20007fbe0ff */
[----:B------:R-:W0:Y:S02]  /*7960*/  LDGDEPBAR ;  /* 0x00000000000079af */ /* 0x000e240000000000 */
[----:B------:R-:W-:Y:S01]  /*7970*/  IMAD.X R11, R2, 0x1, R93, P3 ;  /* 0x00000001020b7824 */ /* 0x000fe200018e065d */
[----:B-1----:R-:W-:Y:S01]  /*7980*/  IADD3 R6, P3, PT, R38, R79, RZ ;  /* 0x0000004f26067210 */ /* 0x002fe20007f7e0ff */
[----:B------:R-:W-:Y:S01]  /*7990*/  IMAD.X R13, R2, 0x1, R85, P5 ;  /* 0x00000001020d7824 */ /* 0x000fe200028e0655 */
[----:B------:R1:W-:Y:S01]  /*79a0*/  LDGSTS.E [R19+0x8000], desc[UR16][R8.64], P2 ;  /* 0x0800000008137fae */ /* 0x0003e200091a1010 */
[----:B--2---:R-:W-:-:S02]  /*79b0*/  IADD3 R4, P5, PT, R38, R71, RZ ;  /* 0x0000004726047210 */ /* 0x004fc40007fbe0ff */
[----:B------:R-:W-:Y:S01]  /*79c0*/  IMAD.X R7, R2, 0x1, R77, P3 ;  /* 0x0000000102077824 */ /* 0x000fe200018e064d */
[----:B------:R-:W-:Y:S01]  /*79d0*/  IADD3 R14, P3, PT, R38, R63, RZ ;  /* 0x0000003f260e7210 */ /* 0x000fe20007f7e0ff */
[----:B------:R2:W-:Y:S01]  /*79e0*/  LDGSTS.E [R19+0x8400], desc[UR16][R10.64], P2 ;  /* 0x084000000a137fae */ /* 0x0005e200091a1010 */
[----:B------:R-:W-:Y:S01]  /*79f0*/  IMAD.X R5, R2, 0x1, R69, P5 ;  /* 0x0000000102057824 */ /* 0x000fe200028e0645 */
[----:B------:R-:W-:Y:S02]  /*7a00*/  IADD3 R16, P5, PT, R38, R55, RZ ;  /* 0x0000003726107210 */ /* 0x000fe40007fbe0ff */
[----:B------:R-:W-:Y:S01]  /*7a10*/  IMAD.X R15, R2, 0x1, R61, P3 ;  /* 0x00000001020f7824 */ /* 0x000fe200018e063d */
[----:B------:R3:W-:Y:S01]  /*7a20*/  LDGSTS.E [R19+0x8800], desc[UR16][R12.64], P2 ;  /* 0x088000000c137fae */ /* 0x0007e200091a1010 */
[----:B-1----:R-:W-:Y:S01]  /*7a30*/  IADD3 R8, P3, PT, R38, R47, RZ ;  /* 0x0000002f26087210 */ /* 0x002fe20007f7e0ff */
[----:B------:R-:W-:Y:S02]  /*7a40*/  IMAD.X R17, R2, 0x1, R53, P5 ;  /* 0x0000000102117824 */ /* 0x000fe400028e0635 */
[----:B------:R1:W-:Y:S01]  /*7a50*/  LDGSTS.E [R19+0x8c00], desc[UR16][R6.64], P2 ;  /* 0x08c0000006137fae */ /* 0x0003e200091a1010 */
[----:B--2---:R-:W-:Y:S01]  /*7a60*/  IADD3 R10, P5, PT, R38, R99, RZ ;  /* 0x00000063260a7210 */ /* 0x004fe20007fbe0ff */
[----:B------:R-:W-:-:S02]  /*7a70*/  IMAD.X R9, R2, 0x1, R45, P3 ;  /* 0x0000000102097824 */ /* 0x000fc400018e062d */
[----:B------:R2:W-:Y:S01]  /*7a80*/  LDGSTS.E [R19+0x9000], desc[UR16][R4.64], P2 ;  /* 0x0900000004137fae */ /* 0x0005e200091a1010 */
[----:B---3--:R-:W-:Y:S01]  /*7a90*/  IADD3 R12, P3, PT, R38, R91, RZ ;  /* 0x0000005b260c7210 */ /* 0x008fe20007f7e0ff */
[C---:B------:R-:W-:Y:S02]  /*7aa0*/  IMAD.X R11, R2.reuse, 0x1, R97, P5 ;  /* 0x00000001020b7824 */ /* 0x040fe400028e0661 */
[----:B------:R3:W-:Y:S02]  /*7ab0*/  LDGSTS.E [R19+0x9400], desc[UR16][R14.64], P2 ;  /* 0x094000000e137fae */ /* 0x0007e400091a1010 */
[----:B------:R-:W-:Y:S01]  /*7ac0*/  IMAD.X R13, R2, 0x1, R89, P3 ;  /* 0x00000001020d7824 */ /* 0x000fe200018e0659 */
[C---:B-1----:R-:W-:Y:S01]  /*7ad0*/  IADD3 R6, P3, PT, R38.reuse, R75, RZ ;  /* 0x0000004b26067210 */ /* 0x042fe20007f7e0ff */
[----:B------:R1:W-:Y:S01]  /*7ae0*/  LDGSTS.E [R19+0x9800], desc[UR16][R16.64], P2 ;  /* 0x0980000010137fae */ /* 0x0003e200091a1010 */
[----:B--2---:R-:W-:-:S03]  /*7af0*/  IADD3 R4, P5, PT, R38, R83, RZ ;  /* 0x0000005326047210 */ /* 0x004fc60007fbe0ff */
[C---:B------:R-:W-:Y:S01]  /*7b00*/  IMAD.X R7, R2.reuse, 0x1, R73, P3 ;  /* 0x0000000102077824 */ /* 0x040fe200018e0649 */
[----:B------:R2:W-:Y:S01]  /*7b10*/  LDGSTS.E [R19+0x9c00], desc[UR16][R8.64], P2 ;  /* 0x09c0000008137fae */ /* 0x0005e200091a1010 */
[----:B------:R-:W-:Y:S01]  /*7b20*/  IMAD.X R5, R2, 0x1, R81, P5 ;  /* 0x0000000102057824 */ /* 0x000fe200028e0651 */
[C---:B---3--:R-:W-:Y:S02]  /*7b30*/  IADD3 R14, P5, PT, R38.reuse, R67, RZ ;  /* 0x00000043260e7210 */ /* 0x048fe40007fbe0ff */
[----:B------:R3:W-:Y:S01]  /*7b40*/  LDGSTS.E [R21+0x8200], desc[UR16][R10.64], P2 ;  /* 0x082000000a157fae */ /* 0x0007e200091a1010 */
[----:B-1----:R-:W-:Y:S02]  /*7b50*/  IADD3 R16, P3, PT, R38, R59, RZ ;  /* 0x0000003b26107210 */ /* 0x002fe40007f7e0ff */
[----:B------:R-:W-:Y:S01]  /*7b60*/  IMAD.X R15, R2, 0x1, R65, P5 ;  /* 0x00000001020f7824 */ /* 0x000fe200028e0641 */
[----:B------:R-:W-:Y:S01]  /*7b70*/  LDGSTS.E [R21+0x8600], desc[UR16][R12.64], P2 ;  /* 0x086000000c157fae */ /* 0x000fe200091a1010 */
[----:B--2---:R-:W-:Y:S01]  /*7b80*/  IADD3 R8, P5, PT, R38, R51, RZ ;  /* 0x0000003326087210 */ /* 0x004fe20007fbe0ff */
[----:B------:R-:W-:-:S02]  /*7b90*/  IMAD.X R17, R2, 0x1, R57, P3 ;  /* 0x0000000102117824 */ /* 0x000fc400018e0639 */
[----:B------:R1:W-:Y:S01]  /*7ba0*/  LDGSTS.E [R21+0x8a00], desc[UR16][R4.64], P2 ;  /* 0x08a0000004157fae */ /* 0x0003e200091a1010 */
[----:B---3--:R-:W-:Y:S01]  /*7bb0*/  IADD3 R10, P3, PT, R38, R43, RZ ;  /* 0x0000002b260a7210 */ /* 0x008fe20007f7e0ff */
[----:B------:R-:W-:Y:S02]  /*7bc0*/  IMAD.X R9, R2, 0x1, R49, P5 ;  /* 0x0000000102097824 */ /* 0x000fe400028e0631 */
[----:B------:R2:W-:Y:S01]  /*7bd0*/  LDGSTS.E [R21+0x8e00], desc[UR16][R6.64], P2 ;  /* 0x08e0000006157fae */ /* 0x0005e200091a1010 */
[----:B------:R-:W-:Y:S01]  /*7be0*/  IADD3 R40, P5, PT, R40, R129, RZ ;  /* 0x0000008128287210 */ /* 0x000fe20007fbe0ff */
[----:B------:R-:W-:Y:S02]  /*7bf0*/  IMAD.X R11, R2, 0x1, R41, P3 ;  /* 0x00000001020b7824 */ /* 0x000fe400018e0629 */
[----:B------:R2:W-:Y:S01]  /*7c00*/  LDGSTS.E [R21+0x9200], desc[UR16][R14.64], P2 ;  /* 0x092000000e157fae */ /* 0x0005e200091a1010 */
[----:B------:R-:W-:Y:S01]  /*7c10*/  IADD3 R38, P3, PT, R38, R37, RZ ;  /* 0x0000002526267210 */ /* 0x000fe20007f7e0ff */
[----:B------:R-:W-:-:S02]  /*7c20*/  IMAD.X R36, R36, 0x1, R131, P5 ;  /* 0x0000000124247824 */ /* 0x000fc400028e0683 */
[----:B------:R2:W-:Y:S01]  /*7c30*/  LDGSTS.E [R21+0x9600], desc[UR16][R16.64], P2 ;  /* 0x0960000010157fae */ /* 0x0005e200091a1010 */
[----:B-1----:R-:W-:Y:S02]  /*7c40*/  IMAD.U32 R4, RZ, RZ, UR4 ;  /* 0x00000004ff047e24 */ /* 0x002fe4000f8e00ff */
[----:B------:R-:W-:Y:S01]  /*7c50*/  IMAD.X R2, R2, 0x1, R39, P3 ;  /* 0x0000000102027824 */ /* 0x000fe200018e0627 */
[----:B------:R2:W-:Y:S04]  /*7c60*/  LDGSTS.E [R21+0x9a00], desc[UR16][R8.64], P2 ;  /* 0x09a0000008157fae */ /* 0x0005e800091a1010 */
[----:B------:R2:W-:Y:S01]  /*7c70*/  LDGSTS.E [R21+0x9e00], desc[UR16][R10.64], P2 ;  /* 0x09e000000a157fae */ /* 0x0005e200091a1010 */
[----:B------:R-:W-:-:S03]  /*7c80*/  ISETP.NE.U32.AND P2, PT, R245, R42, PT ;  /* 0x0000002af500720c */ /* 0x000fc60003f45070 */
[----:B------:R-:W0:Y:S10]  /*7c90*/  LDGDEPBAR ;  /* 0x00000000000079af */ /* 0x000e340000000000 */
[----:B--2---:R-:W-:Y:S05]  /*7ca0*/  @P2 BRA `(.L_x_11) ;  /* 0xffffffe800582947 */ /* 0x004fea000383ffff */
.L_x_8:
[----:B------:R-:W1:Y:S01]  /*7cb0*/  LDCU UR6, c[0x0][0x3b8] ;  /* 0x00007700ff0677ac */ /* 0x000e620008000800 */
[----:B------:R-:W-:Y:S01]  /*7cc0*/  LOP3.LUT R124, R124, 0x40, R127, 0xf8, !PT ;  /* 0x000000407c7c7812 */ /* 0x000fe200078ef87f */
[----:B------:R-:W2:Y:S03]  /*7cd0*/  LDCU.128 UR12, c[0x0][0x390] ;  /* 0x00007200ff0c77ac */ /* 0x000ea60008000c00 */
[C---:B------:R-:W-:Y:S02]  /*7ce0*/  LOP3.LUT R2, R124.reuse, 0x2, RZ, 0xfc, !PT ;  /* 0x000000027c027812 */ /* 0x040fe400078efcff */
[C---:B------:R-:W-:Y:S01]  /*7cf0*/  LOP3.LUT R4, R124.reuse, 0x1, RZ, 0xfc, !PT ;  /* 0x000000017c047812 */ /* 0x040fe200078efcff */
[----:B------:R-:W4:Y:S01]  /*7d00*/  LDCU UR5, c[0x0][0x3b4] ;  /* 0x00007680ff0577ac */ /* 0x000f220008000800 */
[C---:B------:R-:W-:Y:S01]  /*7d10*/  LOP3.LUT R99, R124.reuse, 0x3, RZ, 0xfc, !PT ;  /* 0x000000037c637812 */ /* 0x040fe200078efcff */
[----:B-1----:R-:W-:-:S04]  /*7d20*/  IMAD R3, R124, UR6, RZ ;  /* 0x000000067c037c24 */ /* 0x002fc8000f8e02ff */
[----:B------:R-:W-:Y:S01]  /*7d30*/  VIADD R5, R3, UR6 ;  /* 0x0000000603057c36 */ /* 0x000fe20008000000 */
[C---:B--2---:R-:W-:Y:S01]  /*7d40*/  ISETP.GE.AND P1, PT, R125.reuse, UR14, PT ;  /* 0x0000000e7d007c0c */ /* 0x044fe2000bf26270 */
[----:B----4-:R-:W-:-:S03]  /*7d50*/  IMAD R0, R125, UR5, RZ ;  /* 0x000000057d007c24 */ /* 0x010fc6000f8e02ff */
[----:B------:R-:W-:Y:S01]  /*7d60*/  ISETP.LT.AND P3, PT, R2, UR15, !P1 ;  /* 0x0000000f02007c0c */ /* 0x000fe2000cf61270 */
[----:B---3--:R-:W-:Y:S01]  /*7d70*/  VIADD R7, R5, UR6 ;  /* 0x0000000605077c36 */ /* 0x008fe20008000000 */
[----:B------:R-:W-:Y:S02]  /*7d80*/  ISETP.LT.AND P2, PT, R4, UR15, !P1 ;  /* 0x0000000f04007c0c */ /* 0x000fe4000cf41270 */
[----:B------:R-:W-:Y:S01]  /*7d90*/  LEA R2, P5, R0, UR12, 0x2 ;  /* 0x0000000c00027c11 */ /* 0x000fe2000f8a10ff */
[----:B------:R-:W-:Y:S01]  /*7da0*/  VIADD R9, R7, UR6 ;  /* 0x0000000607097c36 */ /* 0x000fe20008000000 */
[----:B------:R-:W-:Y:S11]  /*7db0*/  @!P4 BRA `(.L_x_12) ;  /* 0x000000000010c947 */ /* 0x000ff60003800000 */
[----:B------:R-:W-:-:S06]  /*7dc0*/  USHF.L.U32 UR4, UR4, 0x1f, URZ ;  /* 0x0000001f04047899 */ /* 0x000fcc00080006ff */
[----:B------:R-:W-:-:S04]  /*7dd0*/  IMAD.U32 R4, RZ, RZ, UR4 ;  /* 0x00000004ff047e24 */ /* 0x000fc8000f8e00ff */
[----:B------:R-:W1:Y:S02]  /*7de0*/  SYNCS.PHASECHK.TRANS64.TRYWAIT P4, [UR8], R4 ;  /* 0x00000004ff0075a7 */ /* 0x000e640008081108 */
[----:B-1----:R-:W-:Y:S05]  /*7df0*/  @!P4 BRA `(.L_x_13) ;  /* 0x0000001800b8c947 */ /* 0x002fea0003800000 */
.L_x_12:
[----:B------:R-:W-:-:S04]  /*7e00*/  DEPBAR.LE SB0, 0x0 ;  /* 0x000080000000791a */ /* 0x000fc80000000000 */
[----:B------:R-:W-:Y:S01]  /*7e10*/  BAR.SYNC.DEFER_BLOCKING 0x0 ;  /* 0x0000000000007b1d */ /* 0x000fe20000010000 */
[----:B------:R-:W-:Y:S01]  /*7e20*/  VIADD R11, R9, UR6 ;  /* 0x00000006090b7c36 */ /* 0x000fe20008000000 */
[----:B------:R-:W-:Y:S02]  /*7e30*/  LEA.HI.X.SX32 R0, R0, UR13, 0x2, P5 ;  /* 0x0000000d00007c11 */ /* 0x000fe4000a8f16ff */
[-C--:B------:R-:W-:Y:S01]  /*7e40*/  LEA R68, P5, R3, R2.reuse, 0x2 ;  /* 0x0000000203447211 */ /* 0x080fe200078a10ff */
[----:B------:R-:W-:Y:S01]  /*7e50*/  VIADD R79, R11, UR6 ;  /* 0x000000060b4f7c36 */ /* 0x000fe20008000000 */
[----:B------:R-:W-:Y:S02]  /*7e60*/  LEA R70, P4, R5, R2, 0x2 ;  /* 0x0000000205467211 */ /* 0x000fe400078810ff */
[----:B------:R-:W-:Y:S01]  /*7e70*/  LEA.HI.X.SX32 R69, R3, R0, 0x2, P5 ;  /* 0x0000000003457211 */ /* 0x000fe200028f16ff */
[----:B------:R-:W-:Y:S01]  /*7e80*/  VIADD R3, R79, UR6 ;  /* 0x000000064f037c36 */ /* 0x000fe20008000000 */
[----:B------:R-:W-:-:S02]  /*7e90*/  LEA R72, P5, R7, R2, 0x2 ;  /* 0x0000000207487211 */ /* 0x000fc400078a10ff */
[----:B------:R-:W-:Y:S01]  /*7ea0*/  LEA.HI.X.SX32 R71, R5, R0, 0x2, P4 ;  /* 0x0000000005477211 */ /* 0x000fe200020f16ff */
[----:B------:R-:W-:Y:S01]  /*7eb0*/  VIADD R83, R3, UR6 ;  /* 0x0000000603537c36 */ /* 0x000fe20008000000 */
[----:B------:R-:W-:Y:S02]  /*7ec0*/  LEA R74, P4, R9, R2, 0x2 ;  /* 0x00000002094a7211 */ /* 0x000fe400078810ff */
[----:B------:R-:W-:Y:S01]  /*7ed0*/  LEA.HI.X.SX32 R73, R7, R0, 0x2, P5 ;  /* 0x0000000007497211 */ /* 0x000fe200028f16ff */
[----:B------:R-:W-:Y:S01]  /*7ee0*/  VIADD R85, R83, UR6 ;  /* 0x0000000653557c36 */ /* 0x000fe20008000000 */
[----:B------:R-:W-:Y:S02]  /*7ef0*/  LEA R76, P5, R11, R2, 0x2 ;  /* 0x000000020b4c7211 */ /* 0x000fe400078a10ff */
[----:B------:R-:W-:Y:S01]  /*7f00*/  LEA.HI.X.SX32 R75, R9, R0, 0x2, P4 ;  /* 0x00000000094b7211 */ /* 0x000fe200020f16ff */
[----:B------:R-:W-:Y:S01]  /*7f10*/  VIADD R87, R85, UR6 ;  /* 0x0000000655577c36 */ /* 0x000fe20008000000 */
[----:B------:R-:W-:Y:S01]  /*7f20*/  LEA R78, P4, R79, R2, 0x2 ;  /* 0x000000024f4e7211 */ /* 0x000fe200078810ff */
[----:B------:R-:W1:Y:S02]  /*7f30*/  @!P0 SYNCS.CCTL.IV [UR10+0xe000] ;  /* 0x00e00000ff0089b1 */ /* 0x000e64000800000a */
[----:B-1----:R-:W-:Y:S01]  /*7f40*/  BAR.SYNC.DEFER_BLOCKING 0x0 ;  /* 0x0000000000007b1d */ /* 0x002fe20000010000 */
[----:B------:R-:W-:Y:S01]  /*7f50*/  VIADD R89, R87, UR6 ;  /* 0x0000000657597c36 */ /* 0x000fe20008000000 */
[----:B------:R-:W-:-:S02]  /*7f60*/  LEA.HI.X.SX32 R77, R11, R0, 0x2, P5 ;  /* 0x000000000b4d7211 */ /* 0x000fc400028f16ff */
[----:B------:R-:W-:Y:S01]  /*7f70*/  LEA R80, P5, R3, R2, 0x2 ;  /* 0x0000000203507211 */ /* 0x000fe200078a10ff */
[----:B------:R-:W-:Y:S01]  /*7f80*/  VIADD R91, R89, UR6 ;  /* 0x00000006595b7c36 */ /* 0x000fe20008000000 */
[----:B------:R-:W-:Y:S02]  /*7f90*/  LEA.HI.X.SX32 R79, R79, R0, 0x2, P4 ;  /* 0x000000004f4f7211 */ /* 0x000fe400020f16ff */
[----:B------:R-:W-:Y:S01]  /*7fa0*/  LEA R82, P4, R83, R2, 0x2 ;  /* 0x0000000253527211 */ /* 0x000fe200078810ff */
[----:B------:R-:W1:Y:S01]  /*7fb0*/  LDTM.x64 R4, tmem[UR11] ;  /* 0x0000000b000479ee */ /* 0x000e620008340000 */
[----:B------:R-:W-:Y:S01]  /*7fc0*/  LEA.HI.X.SX32 R81, R3, R0, 0x2, P5 ;  /* 0x0000000003517211 */ /* 0x000fe200028f16ff */
        /* <DEDUP_REMOVED lines=10> */
[----:B------:R-:W-:Y:S01]  /*8070*/  LEA R90, P4, R91, R2, 0x2 ;  /* 0x000000025b5a7211 */ /* 0x000fe200078810ff */
[----:B------:R-:W2:Y:S01]  /*8080*/  @!P0 SYNCS.CCTL.IV [UR10+0xe008] ;  /* 0x00e00800ff0089b1 */ /* 0x000ea2000800000a */
[----:B------:R-:W-:Y:S01]  /*8090*/  LEA.HI.X.SX32 R89, R89, R0, 0x2, P5 ;  /* 0x0000000059597211 */ /* 0x000fe200028f16ff */
[----:B------:R-:W-:Y:S01]  /*80a0*/  NOP ;  /* 0x0000000000007918 */ /* 0x000fe20000000000 */
[----:B------:R-:W-:-:S02]  /*80b0*/  LEA R92, P5, R3, R2, 0x2 ;  /* 0x00000002035c7211 */ /* 0x000fc400078a10ff */
[----:B------:R-:W-:Y:S02]  /*80c0*/  LEA.HI.X.SX32 R91, R91, R0, 0x2, P4 ;  /* 0x000000005b5b7211 */ /* 0x000fe400020f16ff */
[----:B------:R-:W-:Y:S02]  /*80d0*/  LEA R94, P4, R95, R2, 0x2 ;  /* 0x000000025f5e7211 */ /* 0x000fe400078810ff */
[----:B------:R-:W-:Y:S02]  /*80e0*/  ISETP.LT.AND P0, PT, R124, UR15, !P1 ;  /* 0x0000000f7c007c0c */ /* 0x000fe4000cf01270 */
[----:B------:R-:W-:Y:S02]  /*80f0*/  LEA.HI.X.SX32 R93, R3, R0, 0x2, P5 ;  /* 0x00000000035d7211 */ /* 0x000fe400028f16ff */
[----:B------:R-:W-:Y:S02]  /*8100*/  LEA R96, P5, R97, R2, 0x2 ;  /* 0x0000000261607211 */ /* 0x000fe400078a10ff */
[----:B------:R-:W-:-:S02]  /*8110*/  LEA.HI.X.SX32 R95, R95, R0, 0x2, P4 ;  /* 0x000000005f5f7211 */ /* 0x000fc400020f16ff */
[----:B------:R-:W-:Y:S02]  /*8120*/  LEA R98, P4, R101, R2, 0x2 ;  /* 0x0000000265627211 */ /* 0x000fe400078810ff */
[C---:B------:R-:W-:Y:S02]  /*8130*/  LOP3.LUT R3, R124.reuse, 0x4, RZ, 0xfc, !PT ;  /* 0x000000047c037812 */ /* 0x040fe400078efcff */
[-C--:B------:R-:W-:Y:S01]  /*8140*/  LEA.HI.X.SX32 R97, R97, R0.reuse, 0x2, P5 ;  /* 0x0000000061617211 */ /* 0x080fe200028f16ff */
[----:B-1----:R1:W-:Y:S01]  /*8150*/  @P0 STG.E desc[UR16][R68.64], R4 ;  /* 0x0000000444000986 */ /* 0x0023e2000c101910 */
[----:B------:R-:W-:Y:S02]  /*8160*/  ISETP.LT.AND P5, PT, R99, UR15, !P1 ;  /* 0x0000000f63007c0c */ /* 0x000fe4000cfa1270 */
[----:B------:R-:W-:Y:S01]  /*8170*/  LEA.HI.X.SX32 R99, R101, R0, 0x2, P4 ;  /* 0x0000000065637211 */ /* 0x000fe200020f16ff */
[----:B------:R-:W-:Y:S01]  /*8180*/  @P2 STG.E desc[UR16][R70.64], R5 ;  /* 0x0000000546002986 */ /* 0x000fe2000c101910 */
[----:B------:R-:W-:Y:S01]  /*8190*/  ISETP.LT.AND P4, PT, R3, UR15, !P1 ;  /* 0x0000000f03007c0c */ /* 0x000fe2000cf81270 */
[----:B------:R-:W-:Y:S01]  /*81a0*/  VIADD R101, R101, UR6 ;  /* 0x0000000665657c36 */ /* 0x000fe20008000000 */
[C---:B------:R-:W-:Y:S01]  /*81b0*/  LOP3.LUT R3, R124.reuse, 0x5, RZ, 0xfc, !PT ;  /* 0x000000057c037812 */ /* 0x040fe200078efcff */
[----:B------:R3:W-:Y:S01]  /*81c0*/  @P3 STG.E desc[UR16][R72.64], R6 ;  /* 0x0000000648003986 */ /* 0x0007e2000c101910 */
[----:B------:R-:W-:-:S02]  /*81d0*/  LOP3.LUT R100, R124, 0x6, RZ, 0xfc, !PT ;  /* 0x000000067c647812 */ /* 0x000fc400078efcff */
[----:B------:R-:W-:Y:S02]  /*81e0*/  ISETP.LT.AND P0, PT, R3, UR15, !P1 ;  /* 0x0000000f03007c0c */ /* 0x000fe4000cf01270 */
[----:B------:R-:W-:Y:S01]  /*81f0*/  LOP3.LUT R3, R124, 0x7, RZ, 0xfc, !PT ;  /* 0x000000077c037812 */ /* 0x000fe200078efcff */
[----:B------:R-:W-:Y:S01]  /*8200*/  @P5 STG.E desc[UR16][R74.64], R7 ;  /* 0x000000074a005986 */ /* 0x000fe2000c101910 */
[----:B------:R-:W-:Y:S02]  /*8210*/  ISETP.LT.AND P2, PT, R100, UR15, !P1 ;  /* 0x0000000f64007c0c */ /* 0x000fe4000cf41270 */
[----:B------:R-:W-:Y:S01]  /*8220*/  ISETP.LT.AND P3, PT, R3, UR15, !P1 ;  /* 0x0000000f03007c0c */ /* 0x000fe2000cf61270 */
[----:B------:R-:W-:Y:S01]  /*8230*/  @P4 STG.E desc[UR16][R76.64], R8 ;  /* 0x000000084c004986 */ /* 0x000fe2000c101910 */
[C---:B------:R-:W-:Y:S02]  /*8240*/  LOP3.LUT R100, R124.reuse, 0x8, RZ, 0xfc, !PT ;  /* 0x000000087c647812 */ /* 0x040fe400078efcff */
[----:B------:R-:W-:-:S02]  /*8250*/  LOP3.LUT R3, R124, 0x9, RZ, 0xfc, !PT ;  /* 0x000000097c037812 */ /* 0x000fc400078efcff */
[----:B------:R-:W-:Y:S01]  /*8260*/  ISETP.LT.AND P5, PT, R100, UR15, !P1 ;  /* 0x0000000f64007c0c */ /* 0x000fe2000cfa1270 */
[----:B------:R4:W-:Y:S01]  /*8270*/  @P0 STG.E desc[UR16][R78.64], R9 ;  /* 0x000000094e000986 */ /* 0x0009e2000c101910 */
[C---:B-1----:R-:W-:Y:S02]  /*8280*/  LOP3.LUT R4, R124.reuse, 0xa, RZ, 0xfc, !PT ;  /* 0x0000000a7c047812 */ /* 0x042fe400078efcff */
[----:B------:R-:W-:Y:S01]  /*8290*/  ISETP.LT.AND P4, PT, R3, UR15, !P1 ;  /* 0x0000000f03007c0c */ /* 0x000fe2000cf81270 */
[----:B------:R1:W-:Y:S01]  /*82a0*/  @P2 STG.E desc[UR16][R80.64], R10 ;  /* 0x0000000a50002986 */ /* 0x0003e2000c101910 */
[----:B------:R-:W-:Y:S02]  /*82b0*/  LOP3.LUT R3, R124, 0xb, RZ, 0xfc, !PT ;  /* 0x0000000b7c037812 */ /* 0x000fe400078efcff */
[----:B------:R-:W-:Y:S01]  /*82c0*/  ISETP.LT.AND P0, PT, R4, UR15, !P1 ;  /* 0x0000000f04007c0c */ /* 0x000fe2000cf01270 */
[----:B------:R-:W-:Y:S01]  /*82d0*/  @P3 STG.E desc[UR16][R82.64], R11 ;  /* 0x0000000b52003986 */ /* 0x000fe2000c101910 */
[----:B------:R-:W-:-:S02]  /*82e0*/  LOP3.LUT R4, R124, 0xc, RZ, 0xfc, !PT ;  /* 0x0000000c7c047812 */ /* 0x000fc400078efcff */
[----:B------:R-:W-:Y:S01]  /*82f0*/  ISETP.LT.AND P2, PT, R3, UR15, !P1 ;  /* 0x0000000f03007c0c */ /* 0x000fe2000cf41270 */
[----:B------:R-:W-:Y:S01]  /*8300*/  @P5 STG.E desc[UR16][R84.64], R12 ;  /* 0x0000000c54005986 */ /* 0x000fe2000c101910 */
[----:B------:R-:W-:Y:S02]  /*8310*/  LOP3.LUT R3, R124, 0xd, RZ, 0xfc, !PT ;  /* 0x0000000d7c037812 */ /* 0x000fe400078efcff */
[----:B------:R-:W-:Y:S01]  /*8320*/  ISETP.LT.AND P3, PT, R4, UR15, !P1 ;  /* 0x0000000f04007c0c */ /* 0x000fe2000cf61270 */
[----:B------:R-:W-:Y:S01]  /*8330*/  @P4 STG.E desc[UR16][R86.64], R13 ;  /* 0x0000000d56004986 */ /* 0x000fe2000c101910 */
[C---:B------:R-:W-:Y:S02]  /*8340*/  LOP3.LUT R4, R124.reuse, 0xe, RZ, 0xfc, !PT ;  /* 0x0000000e7c047812 */ /* 0x040fe400078efcff */
[----:B------:R-:W-:Y:S01]  /*8350*/  ISETP.LT.AND P5, PT, R3, UR15, !P1 ;  /* 0x0000000f03007c0c */ /* 0x000fe2000cfa1270 */
[----:B------:R-:W-:Y:S01]  /*8360*/  @P0 STG.E desc[UR16][R88.64], R14 ;  /* 0x0000000e58000986 */ /* 0x000fe2000c101910 */
[----:B------:R-:W-:-:S02]  /*8370*/  LOP3.LUT R3, R124, 0xf, RZ, 0xfc, !PT ;  /* 0x0000000f7c037812 */ /* 0x000fc400078efcff */
[----:B------:R-:W-:Y:S01]  /*8380*/  ISETP.LT.AND P4, PT, R4, UR15, !P1 ;  /* 0x0000000f04007c0c */ /* 0x000fe2000cf81270 */
[----:B------:R-:W-:Y:S01]  /*8390*/  @P2 STG.E desc[UR16][R90.64], R15 ;  /* 0x0000000f5a002986 */ /* 0x000fe2000c101910 */
[----:B------:R-:W-:Y:S02]  /*83a0*/  ISETP.LT.AND P0, PT, R3, UR15, !P1 ;  /* 0x0000000f03007c0c */ /* 0x000fe4000cf01270 */
[C---:B------:R-:W-:Y:S01]  /*83b0*/  LOP3.LUT R3, R124.reuse, 0x11, RZ, 0xfc, !PT ;  /* 0x000000117c037812 */ /* 0x040fe200078efcff */
[----:B------:R-:W-:Y:S01]  /*83c0*/  @P3 STG.E desc[UR16][R92.64], R16 ;  /* 0x000000105c003986 */ /* 0x000fe2000c101910 */
[C---:B------:R-:W-:Y:S02]  /*83d0*/  LOP3.LUT R4, R124.reuse, 0x10, RZ, 0xfc, !PT ;  /* 0x000000107c047812 */ /* 0x040fe400078efcff */
[----:B------:R-:W-:Y:S01]  /*83e0*/  ISETP.LT.AND P3, PT, R3, UR15, !P1 ;  /* 0x0000000f03007c0c */ /* 0x000fe2000cf61270 */
[----:B------:R-:W-:Y:S01]  /*83f0*/  @P5 STG.E desc[UR16][R94.64], R17 ;  /* 0x000000115e005986 */ /* 0x000fe2000c101910 */
[----:B------:R-:W-:-:S02]  /*8400*/  LOP3.LUT R3, R124, 0x12, RZ, 0xfc, !PT ;  /* 0x000000127c037812 */ /* 0x000fc400078efcff */
[----:B------:R-:W-:Y:S01]  /*8410*/  ISETP.LT.AND P2, PT, R4, UR15, !P1 ;  /* 0x0000000f04007c0c */ /* 0x000fe2000cf41270 */
[----:B------:R-:W-:Y:S01]  /*8420*/  @P4 STG.E desc[UR16][R96.64], R18 ;  /* 0x0000001260004986 */ /* 0x000fe2000c101910 */
[----:B------:R-:W-:Y:S01]  /*8430*/  ISETP.LT.AND P5, PT, R3, UR15, !P1 ;  /* 0x0000000f03007c0c */ /* 0x000fe2000cfa1270 */
[C---:B------:R-:W-:Y:S01]  /*8440*/  VIADD R3, R101.reuse, UR6 ;  /* 0x0000000665037c36 */ /* 0x040fe20008000000 */
[----:B------:R-:W-:Y:S01]  /*8450*/  LEA R4, P4, R101, R2, 0x2 ;  /* 0x0000000265047211 */ /* 0x000fe200078810ff */
[----:B------:R-:W-:Y:S01]  /*8460*/  @P0 STG.E desc[UR16][R98.64], R19 ;  /* 0x0000001362000986 */ /* 0x000fe2000c101910 */
[----:B---3--:R-:W-:Y:S01]  /*8470*/  LOP3.LUT R6, R124, 0x13, RZ, 0xfc, !PT ;  /* 0x000000137c067812 */ /* 0x008fe200078efcff */
[----:B----4-:R-:W-:Y:S01]  /*8480*/  VIADD R9, R3, UR6 ;  /* 0x0000000603097c36 */ /* 0x010fe20008000000 */
[----:B------:R-:W-:Y:S02]  /*8490*/  LEA.HI.X.SX32 R5, R101, R0, 0x2, P4 ;  /* 0x0000000065057211 */ /* 0x000fe400020f16ff */
[----:B------:R-:W-:-:S02]  /*84a0*/  ISETP.LT.AND P0, PT, R6, UR15, !P1 ;  /* 0x0000000f06007c0c */ /* 0x000fc4000cf01270 */
[C---:B------:R-:W-:Y:S01]  /*84b0*/  LEA R6, P4, R3.reuse, R2, 0x2 ;  /* 0x0000000203067211 */ /* 0x040fe200078810ff */
[----:B------:R3:W-:Y:S01]  /*84c0*/  @P2 STG.E desc[UR16][R4.64], R20 ;  /* 0x0000001404002986 */ /* 0x0007e2000c101910 */
[----:B------:R-:W-:Y:S02]  /*84d0*/  LOP3.LUT R8, R124, 0x14, RZ, 0xfc, !PT ;  /* 0x000000147c087812 */ /* 0x000fe400078efcff */
[----:B------:R-:W-:Y:S01]  /*84e0*/  LEA.HI.X.SX32 R7, R3, R0, 0x2, P4 ;  /* 0x0000000003077211 */ /* 0x000fe200020f16ff */
[C---:B------:R-:W-:Y:S01]  /*84f0*/  VIADD R3, R9.reuse, UR6 ;  /* 0x0000000609037c36 */ /* 0x040fe20008000000 */
[----:B------:R-:W-:Y:S02]  /*8500*/  ISETP.LT.AND P2, PT, R8, UR15, !P1 ;  /* 0x0000000f08007c0c */ /* 0x000fe4000cf41270 */
[----:B-1----:R-:W-:Y:S01]  /*8510*/  LOP3.LUT R10, R124, 0x15, RZ, 0xfc, !PT ;  /* 0x000000157c0a7812 */ /* 0x002fe200078efcff */
[----:B------:R1:W-:Y:S01]  /*8520*/  @P3 STG.E desc[UR16][R6.64], R21 ;  /* 0x0000001506003986 */ /* 0x0003e2000c101910 */
[----:B------:R-:W-:-:S02]  /*8530*/  LEA R8, P4, R9, R2, 0x2 ;  /* 0x0000000209087211 */ /* 0x000fc400078810ff */
[----:B------:R-:W-:Y:S01]  /*8540*/  ISETP.LT.AND P3, PT, R10, UR15, !P1 ;  /* 0x0000000f0a007c0c */ /* 0x000fe2000cf61270 */
[----:B---3--:R-:W-:Y:S01]  /*8550*/  VIADD R5, R3, UR6 ;  /* 0x0000000603057c36 */ /* 0x008fe20008000000 */
[----:B------:R-:W-:Y:S02]  /*8560*/  LEA.HI.X.SX32 R9, R9, R0, 0x2, P4 ;  /* 0x0000000009097211 */ /* 0x000fe400020f16ff */
[C---:B------:R-:W-:Y:S02]  /*8570*/  LEA R10, P4, R3.reuse, R2, 0x2 ;  /* 0x00000002030a7211 */ /* 0x040fe400078810ff */
[----:B------:R-:W-:Y:S01]  /*8580*/  LOP3.LUT R4, R124, 0x16, RZ, 0xfc, !PT ;  /* 0x000000167c047812 */ /* 0x000fe200078efcff */
[----:B------:R3:W-:Y:S01]  /*8590*/  @P5 STG.E desc[UR16][R8.64], R22 ;  /* 0x0000001608005986 */ /* 0x0007e2000c101910 */
[----:B------:R-:W-:Y:S01]  /*85a0*/  LEA.HI.X.SX32 R11, R3, R0, 0x2, P4 ;  /* 0x00000000030b7211 */ /* 0x000fe200020f16ff */
[----:B------:R-:W-:Y:S01]  /*85b0*/  VIADD R3, R5, UR6 ;  /* 0x0000000605037c36 */ /* 0x000fe20008000000 */
[----:B------:R-:W-:-:S02]  /*85c0*/  ISETP.LT.AND P4, PT, R4, UR15, !P1 ;  /* 0x0000000f04007c0c */ /* 0x000fc4000cf81270 */
[----:B------:R-:W-:Y:S01]  /*85d0*/  LEA R4, P5, R5, R2, 0x2 ;  /* 0x0000000205047211 */ /* 0x000fe200078a10ff */
[----:B------:R-:W-:Y:S01]  /*85e0*/  VIADD R13, R3, UR6 ;  /* 0x00000006030d7c36 */ /* 0x000fe20008000000 */
[----:B------:R-:W-:Y:S01]  /*85f0*/  LOP3.LUT R12, R124, 0x17, RZ, 0xfc, !PT ;  /* 0x000000177c0c7812 */ /* 0x000fe200078efcff */
[----:B------:R4:W-:Y:S01]  /*8600*/  @P0 STG.E desc[UR16][R10.64], R23 ;  /* 0x000000170a000986 */ /* 0x0009e2000c101910 */
[----:B------:R-:W-:Y:S02]  /*8610*/  LEA.HI.X.SX32 R5, R5, R0, 0x2, P5 ;  /* 0x0000000005057211 */ /* 0x000fe400028f16ff */
[C---:B-1----:R-:W-:Y:S02]  /*8620*/  LEA R6, P5, R3.reuse, R2, 0x2 ;  /* 0x0000000203067211 */ /* 0x042fe400078a10ff */
[----:B------:R-:W-:Y:S01]  /*8630*/  ISETP.LT.AND P0, PT, R12, UR15, !P1 ;  /* 0x0000000f0c007c0c */ /* 0x000fe2000cf01270 */
[----:B------:R1:W-:Y:S01]  /*8640*/  @P2 STG.E desc[UR16][R4.64], R24 ;  /* 0x0000001804002986 */ /* 0x0003e2000c101910 */
[----:B------:R-:W-:Y:S01]  /*8650*/  LEA.HI.X.SX32 R7, R3, R0, 0x2, P5 ;  /* 0x0000000003077211 */ /* 0x000fe200028f16ff */
[C---:B------:R-:W-:Y:S01]  /*8660*/  VIADD R3, R13.reuse, UR6 ;  /* 0x000000060d037c36 */ /* 0x040fe20008000000 */
[----:B---3--:R-:W-:-:S02]  /*8670*/  LEA R8, P5, R13, R2, 0x2 ;  /* 0x000000020d087211 */ /* 0x008fc400078a10ff */
[C---:B------:R-:W-:Y:S01]  /*8680*/  LOP3.LUT R12, R124.reuse, 0x18, RZ, 0xfc, !PT ;  /* 0x000000187c0c7812 */ /* 0x040fe200078efcff */
[----:B------:R3:W-:Y:S01]  /*8690*/  @P3 STG.E desc[UR16][R6.64], R25 ;  /* 0x0000001906003986 */ /* 0x0007e2000c101910 */
[----:B----4-:R-:W-:Y:S02]  /*86a0*/  LOP3.LUT R10, R124, 0x19, RZ, 0xfc, !PT ;  /* 0x000000197c0a7812 */ /* 0x010fe400078efcff */
[----:B------:R-:W-:Y:S02]  /*86b0*/  LEA.HI.X.SX32 R9, R13, R0, 0x2, P5 ;  /* 0x000000000d097211 */ /* 0x000fe400028f16ff */
[----:B------:R-:W-:Y:S01]  /*86c0*/  ISETP.LT.AND P3, PT, R10, UR15, !P1 ;  /* 0x0000000f0a007c0c */ /* 0x000fe2000cf61270 */
[C---:B-1----:R-:W-:Y:S01]  /*86d0*/  VIADD R5, R3.reuse, UR6 ;  /* 0x0000000603057c36 */ /* 0x042fe20008000000 */
[----:B------:R-:W-:Y:S01]  /*86e0*/  LEA R10, P5, R3, R2, 0x2 ;  /* 0x00000002030a7211 */ /* 0x000fe200078a10ff */
[----:B------:R1:W-:Y:S01]  /*86f0*/  @P4 STG.E desc[UR16][R8.64], R26 ;  /* 0x0000001a08004986 */ /* 0x0003e2000c101910 */
[----:B------:R-:W-:-:S02]  /*8700*/  ISETP.LT.AND P2, PT, R12, UR15, !P1 ;  /* 0x0000000f0c007c0c */ /* 0x000fc4000cf41270 */
[----:B------:R-:W-:Y:S01]  /*8710*/  LEA.HI.X.SX32 R11, R3, R0, 0x2, P5 ;  /* 0x00000000030b7211 */ /* 0x000fe200028f16ff */
[C---:B------:R-:W-:Y:S01]  /*8720*/  VIADD R3, R5.reuse, UR6 ;  /* 0x0000000605037c36 */ /* 0x040fe20008000000 */
[C---:B------:R-:W-:Y:S02]  /*8730*/  LEA R4, P5, R5.reuse, R2, 0x2 ;  /* 0x0000000205047211 */ /* 0x040fe400078a10ff */
[C---:B------:R-:W-:Y:S01]  /*8740*/  LOP3.LUT R12, R124.reuse, 0x1a, RZ, 0xfc, !PT ;  /* 0x0000001a7c0c7812 */ /* 0x040fe200078efcff */
[----:B------:R4:W-:Y:S01]  /*8750*/  @P0 STG.E desc[UR16][R10.64], R27 ;  /* 0x0000001b0a000986 */ /* 0x0009e2000c101910 */
[----:B------:R-:W-:Y:S02]  /*8760*/  LEA.HI.X.SX32 R5, R5, R0, 0x2, P5 ;  /* 0x0000000005057211 */ /* 0x000fe400028f16ff */
[C---:B---3--:R-:W-:Y:S01]  /*8770*/  LEA R6, P5, R3.reuse, R2, 0x2 ;  /* 0x0000000203067211 */ /* 0x048fe200078a10ff */
[----:B-1----:R-:W-:Y:S01]  /*8780*/  VIADD R9, R3, UR6 ;  /* 0x0000000603097c36 */ /* 0x002fe20008000000 */
[----:B------:R-:W-:Y:S01]  /*8790*/  LOP3.LUT R8, R124, 0x1c, RZ, 0xfc, !PT ;  /* 0x0000001c7c087812 */ /* 0x000fe200078efcff */
[----:B------:R1:W-:Y:S01]  /*87a0*/  @P2 STG.E desc[UR16][R4.64], R28 ;  /* 0x0000001c04002986 */ /* 0x0003e2000c101910 */
[----:B------:R-:W-:-:S02]  /*87b0*/  ISETP.LT.AND P4, PT, R12, UR15, !P1 ;  /* 0x0000000f0c007c0c */ /* 0x000fc4000cf81270 */
[----:B------:R-:W-:Y:S02]  /*87c0*/  LOP3.LUT R12, R124, 0x1b, RZ, 0xfc, !PT ;  /* 0x0000001b7c0c7812 */ /* 0x000fe400078efcff */
[----:B------:R-:W-:Y:S01]  /*87d0*/  LEA.HI.X.SX32 R7, R3, R0, 0x2, P5 ;  /* 0x0000000003077211 */ /* 0x000fe200028f16ff */
[C---:B------:R-:W-:Y:S01]  /*87e0*/  VIADD R3, R9.reuse, UR6 ;  /* 0x0000000609037c36 */ /* 0x040fe20008000000 */
[----:B------:R-:W-:Y:S02]  /*87f0*/  ISETP.LT.AND P2, PT, R8, UR15, !P1 ;  /* 0x0000000f08007c0c */ /* 0x000fe4000cf41270 */
[----:B------:R-:W-:Y:S01]  /*8800*/  LEA R8, P5, R9, R2, 0x2 ;  /* 0x0000000209087211 */ /* 0x000fe200078a10ff */
[----:B------:R-:W-:Y:S01]  /*8810*/  VIADD R13, R3, UR6 ;  /* 0x00000006030d7c36 */ /* 0x000fe20008000000 */
[----:B------:R-:W-:Y:S01]  /*8820*/  ISETP.LT.AND P0, PT, R12, UR15, !P1 ;  /* 0x0000000f0c007c0c */ /* 0x000fe2000cf01270 */
[----:B------:R3:W-:Y:S01]  /*8830*/  @P3 STG.E desc[UR16][R6.64], R29 ;  /* 0x0000001d06003986 */ /* 0x0007e2000c101910 */
[----:B------:R-:W-:-:S02]  /*8840*/  LEA.HI.X.SX32 R9, R9, R0, 0x2, P5 ;  /* 0x0000000009097211 */ /* 0x000fc400028f16ff */
[C---:B----4-:R-:W-:Y:S02]  /*8850*/  LEA R10, P5, R3.reuse, R2, 0x2 ;  /* 0x00000002030a7211 */ /* 0x050fe400078a10ff */
[----:B------:R-:W-:Y:S01]  /*8860*/  LOP3.LUT R12, R124, 0x1d, RZ, 0xfc, !PT ;  /* 0x0000001d7c0c7812 */ /* 0x000fe200078efcff */
[----:B------:R4:W-:Y:S01]  /*8870*/  @P4 STG.E desc[UR16][R8.64], R30 ;  /* 0x0000001e08004986 */ /* 0x0009e2000c101910 */
[----:B------:R-:W-:Y:S01]  /*8880*/  LEA.HI.X.SX32 R11, R3, R0, 0x2, P5 ;  /* 0x00000000030b7211 */ /* 0x000fe200028f16ff */
[C---:B------:R-:W-:Y:S01]  /*8890*/  VIADD R3, R13.reuse, UR6 ;  /* 0x000000060d037c36 */ /* 0x040fe20008000000 */
[----:B-1----:R-:W-:Y:S02]  /*88a0*/  LEA R4, P5, R13, R2, 0x2 ;  /* 0x000000020d047211 */ /* 0x002fe400078a10ff */
[----:B------:R-:W-:Y:S01]  /*88b0*/  ISETP.LT.AND P3, PT, R12, UR15, !P1 ;  /* 0x0000000f0c007c0c */ /* 0x000fe2000cf61270 */
[----:B------:R1:W-:Y:S01]  /*88c0*/  @P0 STG.E desc[UR16][R10.64], R31 ;  /* 0x0000001f0a000986 */ /* 0x0003e2000c101910 */
[----:B---3--:R-:W-:-:S02]  /*88d0*/  LOP3.LUT R6, R124, 0x1f, RZ, 0xfc, !PT ;  /* 0x0000001f7c067812 */ /* 0x008fc400078efcff */
[----:B------:R-:W-:Y:S02]  /*88e0*/  LOP3.LUT R12, R124, 0x1e, RZ, 0xfc, !PT ;  /* 0x0000001e7c0c7812 */ /* 0x000fe400078efcff */
[----:B------:R-:W-:Y:S01]  /*88f0*/  LEA.HI.X.SX32 R5, R13, R0, 0x2, P5 ;  /* 0x000000000d057211 */ /* 0x000fe200028f16ff */
[C---:B----4-:R-:W-:Y:S01]  /*8900*/  VIADD R9, R3.reuse, UR6 ;  /* 0x0000000603097c36 */ /* 0x050fe20008000000 */
[----:B------:R-:W-:Y:S02]  /*8910*/  ISETP.LT.AND P0, PT, R6, UR15, !P1 ;  /* 0x0000000f06007c0c */ /* 0x000fe4000cf01270 */
[C---:B------:R-:W-:Y:S01]  /*8920*/  LEA R6, P5, R3.reuse, R2, 0x2 ;  /* 0x0000000203067211 */ /* 0x040fe200078a10ff */
[----:B------:R3:W-:Y:S01]  /*8930*/  @P2 STG.E desc[UR16][R4.64], R32 ;  /* 0x0000002004002986 */ /* 0x0007e2000c101910 */
[----:B------:R-:W-:Y:S02]  /*8940*/  ISETP.LT.AND P4, PT, R12, UR15, !P1 ;  /* 0x0000000f0c007c0c */ /* 0x000fe4000cf81270 */
[----:B------:R-:W-:Y:S01]  /*8950*/  LEA.HI.X.SX32 R7, R3, R0, 0x2, P5 ;  /* 0x0000000003077211 */ /* 0x000fe200028f16ff */
[C---:B------:R-:W-:Y:S01]  /*8960*/  VIADD R3, R9.reuse, UR6 ;  /* 0x0000000609037c36 */ /* 0x040fe20008000000 */
[----:B------:R-:W-:-:S02]  /*8970*/  LEA R8, P5, R9, R2, 0x2 ;  /* 0x0000000209087211 */ /* 0x000fc400078a10ff */
[C---:B------:R-:W-:Y:S01]  /*8980*/  LOP3.LUT R12, R124.reuse, 0x20, RZ, 0xfc, !PT ;  /* 0x000000207c0c7812 */ /* 0x040fe200078efcff */
[----:B------:R4:W-:Y:S01]  /*8990*/  @P3 STG.E desc[UR16][R6.64], R33 ;  /* 0x0000002106003986 */ /* 0x0009e2000c101910 */
[----:B------:R-:W-:Y:S02]  /*89a0*/  LEA.HI.X.SX32 R9, R9, R0, 0x2, P5 ;  /* 0x0000000009097211 */ /* 0x000fe400028f16ff */
[C---:B-1----:R-:W-:Y:S01]  /*89b0*/  LEA R10, P5, R3.reuse, R2, 0x2 ;  /* 0x00000002030a7211 */ /* 0x042fe200078a10ff */
[----:B---3--:R-:W-:Y:S01]  /*89c0*/  VIADD R5, R3, UR6 ;  /* 0x0000000603057c36 */ /* 0x008fe20008000000 */
[----:B------:R-:W-:Y:S01]  /*89d0*/  LOP3.LUT R4, R124, 0x22, RZ, 0xfc, !PT ;  /* 0x000000227c047812 */ /* 0x000fe200078efcff */
[----:B------:R1:W-:Y:S01]  /*89e0*/  @P4 STG.E desc[UR16][R8.64], R34 ;  /* 0x0000002208004986 */ /* 0x0003e2000c101910 */
[----:B------:R-:W-:Y:S02]  /*89f0*/  ISETP.LT.AND P2, PT, R12, UR15, !P1 ;  /* 0x0000000f0c007c0c */ /* 0x000fe4000cf41270 */
[----:B------:R-:W-:-:S02]  /*8a00*/  LOP3.LUT R12, R124, 0x21, RZ, 0xfc, !PT ;  /* 0x000000217c0c7812 */ /* 0x000fc400078efcff */
[----:B------:R-:W-:Y:S01]  /*8a10*/  LEA.HI.X.SX32 R11, R3, R0, 0x2, P5 ;  /* 0x00000000030b7211 */ /* 0x000fe200028f16ff */
[C---:B------:R-:W-:Y:S01]  /*8a20*/  VIADD R3, R5.reuse, UR6 ;  /* 0x0000000605037c36 */ /* 0x040fe20008000000 */
[----:B------:R-:W-:Y:S02]  /*8a30*/  ISETP.LT.AND P4, PT, R4, UR15, !P1 ;  /* 0x0000000f04007c0c */ /* 0x000fe4000cf81270 */
[----:B------:R-:W-:Y:S01]  /*8a40*/  LEA R4, P5, R5, R2, 0x2 ;  /* 0x0000000205047211 */ /* 0x000fe200078a10ff */
[----:B------:R-:W-:Y:S01]  /*8a50*/  VIADD R13, R3, UR6 ;  /* 0x00000006030d7c36 */ /* 0x000fe20008000000 */
[----:B------:R-:W-:Y:S01]  /*8a60*/  ISETP.LT.AND P3, PT, R12, UR15, !P1 ;  /* 0x0000000f0c007c0c */ /* 0x000fe2000cf61270 */
[----:B------:R3:W-:Y:S01]  /*8a70*/  @P0 STG.E desc[UR16][R10.64], R35 ;  /* 0x000000230a000986 */ /* 0x0007e2000c101910 */
[----:B------:R-:W-:Y:S02]  /*8a80*/  LEA.HI.X.SX32 R5, R5, R0, 0x2, P5 ;  /* 0x0000000005057211 */ /* 0x000fe400028f16ff */
[----:B----4-:R-:W-:-:S02]  /*8a90*/  LEA R6, P5, R3, R2, 0x2 ;  /* 0x0000000203067211 */ /* 0x010fc400078a10ff */
[----:B------:R-:W-:Y:S01]  /*8aa0*/  LOP3.LUT R12, R124, 0x23, RZ, 0xfc, !PT ;  /* 0x000000237c0c7812 */ /* 0x000fe200078efcff */
[----:B------:R4:W-:Y:S01]  /*8ab0*/  @P2 STG.E desc[UR16][R4.64], R36 ;  /* 0x0000002404002986 */ /* 0x0009e2000c101910 */
[----:B------:R-:W-:Y:S01]  /*8ac0*/  LEA.HI.X.SX32 R7, R3, R0, 0x2, P5 ;  /* 0x0000000003077211 */ /* 0x000fe200028f16ff */
[C---:B------:R-:W-:Y:S01]  /*8ad0*/  VIADD R3, R13.reuse, UR6 ;  /* 0x000000060d037c36 */ /* 0x040fe20008000000 */
[----:B-1----:R-:W-:Y:S02]  /*8ae0*/  LEA R8, P5, R13, R2, 0x2 ;  /* 0x000000020d087211 */ /* 0x002fe400078a10ff */
[----:B------:R-:W-:Y:S01]  /*8af0*/  ISETP.LT.AND P0, PT, R12, UR15, !P1 ;  /* 0x0000000f0c007c0c */ /* 0x000fe2000cf01270 */
[----:B------:R1:W-:Y:S01]  /*8b00*/  @P3 STG.E desc[UR16][R6.64], R37 ;  /* 0x0000002506003986 */ /* 0x0003e2000c101910 */
[C---:B---3--:R-:W-:Y:S02]  /*8b10*/  LOP3.LUT R10, R124.reuse, 0x25, RZ, 0xfc, !PT ;  /* 0x000000257c0a7812 */ /* 0x048fe400078efcff */
[----:B------:R-:W-:-:S02]  /*8b20*/  LOP3.LUT R12, R124, 0x24, RZ, 0xfc, !PT ;  /* 0x000000247c0c7812 */ /* 0x000fc400078efcff */
        /* <DEDUP_REMOVED lines=121> */
[C---:B---3--:R-:W-:Y:S01]  /*92c0*/  VIADD R5, R3.reuse, UR6 ;  /* 0x0000000603057c36 */ /* 0x048fe20008000000 */
[----:B------:R-:W-:Y:S01]  /*92d0*/  LOP3.LUT R4, R124, 0x3a, RZ, 0xfc, !PT ;  /* 0x0000003a7c047812 */ /* 0x000fe200078efcff */
[----:B------:R1:W-:Y:S01]  /*92e0*/  @P4 STG.E desc[UR16][R8.64], R58 ;  /* 0x0000003a08004986 */ /* 0x0003e2000c101910 */
[----:B------:R-:W-:Y:S02]  /*92f0*/  ISETP.LT.AND P2, PT, R12, UR15, !P1 ;  /* 0x0000000f0c007c0c */ /* 0x000fe4000cf41270 */
[----:B------:R-:W-:Y:S01]  /*9300*/  LEA.HI.X.SX32 R11, R3, R0, 0x2, P5 ;  /* 0x00000000030b7211 */ /* 0x000fe200028f16ff */
[----:B------:R-:W-:Y:S01]  /*9310*/  VIADD R3, R5, UR6 ;  /* 0x0000000605037c36 */ /* 0x000fe20008000000 */
[----:B------:R-:W-:-:S02]  /*9320*/  ISETP.LT.AND P4, PT, R4, UR15, !P1 ;  /* 0x0000000f04007c0c */ /* 0x000fc4000cf81270 */
[----:B------:R-:W-:Y:S01]  /*9330*/  LOP3.LUT R12, R124, 0x39, RZ, 0xfc, !PT ;  /* 0x000000397c0c7812 */ /* 0x000fe200078efcff */
[----:B------:R-:W-:Y:S01]  /*9340*/  VIADD R13, R3, UR6 ;  /* 0x00000006030d7c36 */ /* 0x000fe20008000000 */
[C---:B------:R-:W-:Y:S01]  /*9350*/  LEA R4, P5, R5.reuse, R2, 0x2 ;  /* 0x0000000205047211 */ /* 0x040fe200078a10ff */
[----:B------:R3:W-:Y:S01]  /*9360*/  @P0 STG.E desc[UR16][R10.64], R59 ;  /* 0x0000003b0a000986 */ /* 0x0007e2000c101910 */
[----:B------:R-:W-:Y:S02]  /*9370*/  ISETP.LT.AND P3, PT, R12, UR15, !P1 ;  /* 0x0000000f0c007c0c */ /* 0x000fe4000cf61270 */
[----:B------:R-:W-:Y:S02]  /*9380*/  LEA.HI.X.SX32 R5, R5, R0, 0x2, P5 ;  /* 0x0000000005057211 */ /* 0x000fe400028f16ff */
[C---:B----4-:R-:W-:Y:S02]  /*9390*/  LEA R6, P5, R3.reuse, R2, 0x2 ;  /* 0x0000000203067211 */ /* 0x050fe400078a10ff */
[----:B------:R-:W-:Y:S01]  /*93a0*/  LOP3.LUT R12, R124, 0x3b, RZ, 0xfc, !PT ;  /* 0x0000003b7c0c7812 */ /* 0x000fe200078efcff */
[----:B------:R4:W-:Y:S01]  /*93b0*/  @P2 STG.E desc[UR16][R4.64], R60 ;  /* 0x0000003c04002986 */ /* 0x0009e2000c101910 */
[----:B------:R-:W-:Y:S01]  /*93c0*/  LEA.HI.X.SX32 R7, R3, R0, 0x2, P5 ;  /* 0x0000000003077211 */ /* 0x000fe200028f16ff */
[C---:B------:R-:W-:Y:S01]  /*93d0*/  VIADD R3, R13.reuse, UR6 ;  /* 0x000000060d037c36 */ /* 0x040fe20008000000 */
[----:B-1----:R-:W-:-:S02]  /*93e0*/  LEA R8, P5, R13, R2, 0x2 ;  /* 0x000000020d087211 */ /* 0x002fc400078a10ff */
[----:B---3--:R-:W-:Y:S01]  /*93f0*/  LOP3.LUT R10, R124, 0x3d, RZ, 0xfc, !PT ;  /* 0x0000003d7c0a7812 */ /* 0x008fe200078efcff */
[----:B------:R-:W-:Y:S01]  /*9400*/  @P3 STG.E desc[UR16][R6.64], R61 ;  /* 0x0000003d06003986 */ /* 0x000fe2000c101910 */
[----:B------:R-:W-:Y:S01]  /*9410*/  LEA.HI.X.SX32 R9, R13, R0, 0x2, P5 ;  /* 0x000000000d097211 */ /* 0x000fe200028f16ff */
[----:B------:R-:W-:Y:S01]  /*9420*/  VIADD R13, R3, UR6 ;  /* 0x00000006030d7c36 */ /* 0x000fe20008000000 */
[----:B------:R-:W-:Y:S02]  /*9430*/  ISETP.LT.AND P0, PT, R12, UR15, !P1 ;  /* 0x0000000f0c007c0c */ /* 0x000fe4000cf01270 */
[----:B------:R-:W-:Y:S01]  /*9440*/  ISETP.LT.AND P3, PT, R10, UR15, !P1 ;  /* 0x0000000f0a007c0c */ /* 0x000fe2000cf61270 */
[----:B------:R-:W-:Y:S01]  /*9450*/  VIADD R15, R13, UR6 ;  /* 0x000000060d0f7c36 */ /* 0x000fe20008000000 */
[----:B------:R-:W-:Y:S01]  /*9460*/  LOP3.LUT R12, R124, 0x3c, RZ, 0xfc, !PT ;  /* 0x0000003c7c0c7812 */ /* 0x000fe200078efcff */
[----:B------:R1:W-:Y:S01]  /*9470*/  @P4 STG.E desc[UR16][R8.64], R62 ;  /* 0x0000003e08004986 */ /* 0x0003e2000c101910 */
[----:B------:R-:W-:-:S02]  /*9480*/  LEA R10, P5, R3, R2, 0x2 ;  /* 0x00000002030a7211 */ /* 0x000fc400078a10ff */
[----:B------:R-:W-:Y:S02]  /*9490*/  ISETP.LT.AND P2, PT, R12, UR15, !P1 ;  /* 0x0000000f0c007c0c */ /* 0x000fe4000cf41270 */
[----:B------:R-:W-:Y:S01]  /*94a0*/  LEA.HI.X.SX32 R11, R3, R0, 0x2, P5 ;  /* 0x00000000030b7211 */ /* 0x000fe200028f16ff */
[----:B------:R-:W-:Y:S01]  /*94b0*/  VIADD R3, R15, UR6 ;  /* 0x000000060f037c36 */ /* 0x000fe20008000000 */
[-C--:B----4-:R-:W-:Y:S02]  /*94c0*/  LEA R4, P4, R13, R2.reuse, 0x2 ;  /* 0x000000020d047211 */ /* 0x090fe400078810ff */
[----:B------:R-:W-:Y:S01]  /*94d0*/  LEA R12, P5, R15, R2, 0x2 ;  /* 0x000000020f0c7211 */ /* 0x000fe200078a10ff */
[----:B------:R3:W-:Y:S01]  /*94e0*/  @P0 STG.E desc[UR16][R10.64], R63 ;  /* 0x0000003f0a000986 */ /* 0x0007e2000c101910 */
[C---:B------:R-:W-:Y:S01]  /*94f0*/  LOP3.LUT R14, R124.reuse, 0x3e, RZ, 0xfc, !PT ;  /* 0x0000003e7c0e7812 */ /* 0x040fe200078efcff */
[----:B-1----:R-:W-:Y:S01]  /*9500*/  VIADD R9, R3, UR6 ;  /* 0x0000000603097c36 */ /* 0x002fe20008000000 */
[----:B------:R-:W-:-:S02]  /*9510*/  LOP3.LUT R124, R124, 0x3f, RZ, 0xfc, !PT ;  /* 0x0000003f7c7c7812 */ /* 0x000fc400078efcff */
[-C--:B------:R-:W-:Y:S02]  /*9520*/  LEA.HI.X.SX32 R5, R13, R0.reuse, 0x2, P4 ;  /* 0x000000000d057211 */ /* 0x080fe400020f16ff */
[----:B------:R-:W-:Y:S02]  /*9530*/  LEA.HI.X.SX32 R13, R15, R0, 0x2, P5 ;  /* 0x000000000f0d7211 */ /* 0x000fe400028f16ff */
[----:B------:R-:W-:Y:S01]  /*9540*/  LEA R6, P5, R3, R2, 0x2 ;  /* 0x0000000203067211 */ /* 0x000fe200078a10ff */
[----:B------:R3:W-:Y:S01]  /*9550*/  @P2 STG.E desc[UR16][R4.64], R64 ;  /* 0x0000004004002986 */ /* 0x0007e2000c101910 */
[----:B------:R-:W-:Y:S02]  /*9560*/  ISETP.LT.AND P4, PT, R14, UR15, !P1 ;  /* 0x0000000f0e007c0c */ /* 0x000fe4000cf81270 */
[----:B------:R-:W-:Y:S01]  /*9570*/  ISETP.LT.AND P1, PT, R124, UR15, !P1 ;  /* 0x0000000f7c007c0c */ /* 0x000fe2000cf21270 */
[----:B------:R3:W-:Y:S01]  /*9580*/  @P3 STG.E desc[UR16][R12.64], R65 ;  /* 0x000000410c003986 */ /* 0x0007e2000c101910 */
[----:B------:R-:W-:-:S02]  /*9590*/  ISETP.GE.U32.AND P6, PT, R128, 0x20, PT ;  /* 0x000000208000780c */ /* 0x000fc40003fc6070 */
[----:B------:R-:W-:Y:S02]  /*95a0*/  LEA.HI.X.SX32 R7, R3, R0, 0x2, P5 ;  /* 0x0000000003077211 */ /* 0x000fe400028f16ff */
[----:B------:R-:W-:-:S04]  /*95b0*/  LEA R2, P5, R9, R2, 0x2 ;  /* 0x0000000209027211 */ /* 0x000fc800078a10ff */
[----:B------:R-:W-:Y:S01]  /*95c0*/  LEA.HI.X.SX32 R3, R9, R0, 0x2, P5 ;  /* 0x0000000009037211 */ /* 0x000fe200028f16ff */
[----:B------:R3:W-:Y:S04]  /*95d0*/  @P4 STG.E desc[UR16][R6.64], R66 ;  /* 0x0000004206004986 */ /* 0x0007e8000c101910 */
[----:B------:R3:W-:Y:S01]  /*95e0*/  @P1 STG.E desc[UR16][R2.64], R67 ;  /* 0x0000004302001986 */ /* 0x0007e2000c101910 */
[----:B--2---:R-:W-:Y:S06]  /*95f0*/  BAR.SYNC.DEFER_BLOCKING 0x0 ;  /* 0x0000000000007b1d */ /* 0x004fec0000010000 */
[----:B------:R-:W-:Y:S05]  /*9600*/  @P6 BRA `(.L_x_14) ;  /* 0x0000000000a06947 */ /* 0x000fea0003800000 */
[----:B------:R-:W1:Y:S01]  /*9610*/  S2UR UR5, SR_CgaCtaId ;  /* 0x00000000000579c3 */ /* 0x000e620000008800 */
[----:B------:R-:W-:Y:S01]  /*9620*/  NOP ;  /* 0x0000000000007918 */ /* 0x000fe20000000000 */
[----:B------:R-:W-:Y:S01]  /*9630*/  UMOV UR4, 0x50 ;  /* 0x0000005000047882 */ /* 0x000fe20000000000 */
[----:B------:R-:W-:Y:S02]  /*9640*/  IMAD.U32 R0, RZ, RZ, UR18 ;  /* 0x00000012ff007e24 */ /* 0x000fe4000f8e00ff */
[----:B---3--:R-:W-:Y:S02]  /*9650*/  IMAD.MOV.U32 R3, RZ, RZ, 0xf ;  /* 0x0000000fff037424 */ /* 0x008fe400078e00ff */
[----:B------:R-:W-:Y:S01]  /*9660*/  IMAD.MOV.U32 R7, RZ, RZ, 0x1 ;  /* 0x00000001ff077424 */ /* 0x000fe200078e00ff */
[----:B------:R-:W-:-:S04]  /*9670*/  LOP3.LUT R0, R0, 0xffff, RZ, 0xc0, !PT ;  /* 0x0000ffff00007812 */ /* 0x000fc800078ec0ff */
[----:B------:R-:W-:-:S05]  /*9680*/  SHF.R.U32.HI R0, RZ, 0x5, R0 ;  /* 0x00000005ff007819 */ /* 0x000fca0000011600 */
[----:B------:R-:W-:Y:S01]  /*9690*/  VIADD R2, R0, 0x10 ;  /* 0x0000001000027836 */ /* 0x000fe20000000000 */
[----:B------:R-:W-:Y:S01]  /*96a0*/  SHF.L.U32 R0, R3, R0, RZ ;  /* 0x0000000003007219 */ /* 0x000fe200000006ff */
[----:B-1----:R-:W-:-:S03]  /*96b0*/  ULEA UR6, UR5, UR4, 0x18 ;  /* 0x0000000405067291 */ /* 0x002fc6000f8ec0ff */
[----:B------:R-:W-:-:S04]  /*96c0*/  SHF.L.U32 R3, R7, R2, RZ ;  /* 0x0000000207037219 */ /* 0x000fc800000006ff */
[----:B------:R-:W-:Y:S02]  /*96d0*/  LOP3.LUT R0, R3, R0, RZ, 0xfc, !PT ;  /* 0x0000000003007212 */ /* 0x000fe400078efcff */
[----:B------:R-:W1:Y:S02]  /*96e0*/  LDS R5, [UR6] ;  /* 0x00000006ff057984 */ /* 0x000e640008000800 */
[C---:B------:R-:W-:Y:S02]  /*96f0*/  LOP3.LUT R2, R0.reuse, 0xffff, RZ, 0xc0, !PT ;  /* 0x0000ffff00027812 */ /* 0x040fe400078ec0ff */
[----:B-1----:R-:W-:-:S04]  /*9700*/  LOP3.LUT R3, R0, 0xffff, R5, 0x80, !PT ;  /* 0x0000ffff00037812 */ /* 0x002fc800078e8005 */
[----:B------:R-:W-:-:S13]  /*9710*/  ISETP.NE.AND P0, PT, R3, R2, PT ;  /* 0x000000020300720c */ /* 0x000fda0003f05270 */
[----:B------:R-:W-:Y:S05]  /*9720*/  @P0 BRA `(.L_x_15) ;  /* 0x0000000000500947 */ /* 0x000fea0003800000 */
[----:B------:R-:W-:Y:S02]  /*9730*/  SHF.R.U32.HI R5, RZ, 0x10, R5 ;  /* 0x00000010ff057819 */ /* 0x000fe40000011605 */
[----:B------:R-:W-:-:S04]  /*9740*/  SHF.R.U32.HI R2, RZ, 0x10, R0 ;  /* 0x00000010ff027819 */ /* 0x000fc80000011600 */
[----:B------:R-:W-:-:S04]  /*9750*/  LOP3.LUT R5, R5, R2, RZ, 0xc0, !PT ;  /* 0x0000000205057212 */ /* 0x000fc800078ec0ff */
[----:B------:R-:W-:-:S13]  /*9760*/  ISETP.NE.AND P0, PT, R5, R2, PT ;  /* 0x000000020500720c */ /* 0x000fda0003f05270 */
[----:B------:R-:W-:Y:S05]  /*9770*/  @P0 BRA `(.L_x_16) ;  /* 0x0000000000300947 */ /* 0x000fea0003800000 */
[----:B------:R-:W-:Y:S01]  /*9780*/  R2UR UR4, R0 ;  /* 0x00000000000472ca */ /* 0x000fe200000e0000 */
[----:B------:R-:W-:Y:S01]  /*9790*/  VOTEU.ANY UR5, UPT, PT ;  /* 0x0000000000057886 */ /* 0x000fe200038e0100 */
[----:B------:R-:W1:Y:S01]  /*97a0*/  S2R R0, SR_LANEID ;  /* 0x0000000000007919 */ /* 0x000e620000000000 */
[----:B------:R-:W-:-:S10]  /*97b0*/  UFLO.U32 UR5, UR5 ;  /* 0x00000005000572bd */ /* 0x000fd400080e0000 */
[----:B------:R-:W-:-:S06]  /*97c0*/  ULOP3.LUT UR4, URZ, UR4, URZ, 0x33, !UPT ;  /* 0x00000004ff047292 */ /* 0x000fcc000f8e33ff */
[----:B------:R-:W-:-:S04]  /*97d0*/  IMAD.U32 R2, RZ, RZ, UR4 ;  /* 0x00000004ff027e24 */ /* 0x000fc8000f8e00ff */
[----:B------:R-:W2:Y:S02]  /*97e0*/  REDUX UR7, R2 ;  /* 0x00000000020773c4 */ /* 0x000ea40000000000 */
[----:B------:R4:W-:Y:S01]  /*97f0*/  UTCATOMSWS.AND URZ, UR4 ;  /* 0x0000000400ff79e3 */ /* 0x0009e20008000000 */
[----:B-1----:R-:W-:Y:S01]  /*9800*/  ISETP.EQ.U32.AND P0, PT, R0, UR5, PT ;  /* 0x0000000500007c0c */ /* 0x002fe2000bf02070 */
[----:B--2---:R-:W-:-:S12]  /*9810*/  IMAD.U32 R0, RZ, RZ, UR7 ;  /* 0x00000007ff007e24 */ /* 0x004fd8000f8e00ff */
[----:B------:R4:W-:Y:S01]  /*9820*/  @P0 ATOMS.AND RZ, [UR6], R0 ;  /* 0x00000000ffff098c */ /* 0x0009e2000a800006 */
[----:B------:R-:W-:Y:S05]  /*9830*/  BRA `(.L_x_14) ;  /* 0x0000000000147947 */ /* 0x000fea0003800000 */
.L_x_16:
[----:B------:R-:W-:-:S07]  /*9840*/  MOV R2, 0x9860 ;  /* 0x0000986000027802 */ /* 0x000fce0000000f00 */
[----:B------:R-:W-:Y:S05]  /*9850*/  CALL.REL.NOINC `($__internal_0_$__cuda_sm10x_tcgen05_guardrail_trap_col_being_dealloced_not_returned_by_alloc) ;  /* 0x00000000002c7944 */ /* 0x000fea0003c00000 */
[----:B------:R-:W-:Y:S05]  /*9860*/  BRA `(.L_x_14) ;  /* 0x0000000000087947 */ /* 0x000fea0003800000 */
.L_x_15:
[----:B------:R-:W-:-:S07]  /*9870*/  MOV R2, 0x9890 ;  /* 0x0000989000027802 */ /* 0x000fce0000000f00 */
[----:B------:R-:W-:Y:S05]  /*9880*/  CALL.REL.NOINC `($__internal_2_$__cuda_sm10x_tcgen05_guardrail_trap_unallocated_columns_being_dealloced) ;  /* 0x0000000000387944 */ /* 0x000fea0003c00000 */
.L_x_14:
[----:B------:R-:W-:Y:S01]  /*9890*/  NOP ;  /* 0x0000000000007918 */ /* 0x000fe20000000000 */
[----:B----4-:R-:W-:Y:S05]  /*98a0*/  EXIT ;  /* 0x000000000000794d */ /* 0x010fea0003800000 */
.L_x_9:
[----:B------:R-:W1:Y:S02]  /*98b0*/  SYNCS.PHASECHK.TRANS64.TRYWAIT P2, [UR8], R4 ;  /* 0x00000004ff0075a7 */ /* 0x000e640008041108 */
[----:B-1----:R-:W-:Y:S05]  /*98c0*/  @!P2 BRA `(.L_x_9) ;  /* 0xfffffffc00f8a947 */ /* 0x002fea000383ffff */
[----:B------:R-:W-:Y:S05]  /*98d0*/  BRA `(.L_x_17) ;  /* 0xffffffcc00687947 */ /* 0x000fea000383ffff */
.L_x_13:
[----:B------:R-:W1:Y:S02]  /*98e0*/  SYNCS.PHASECHK.TRANS64.TRYWAIT P4, [UR8], R4 ;  /* 0x00000004ff0075a7 */ /* 0x000e640008081108 */
[----:B-1----:R-:W-:Y:S05]  /*98f0*/  @!P4 BRA `(.L_x_13) ;  /* 0xfffffffc00f8c947 */ /* 0x002fea000383ffff */
[----:B------:R-:W-:Y:S05]  /*9900*/  BRA `(.L_x_12) ;  /* 0xffffffe4003c7947 */ /* 0x000fea000383ffff */
        .weak           $__internal_0_$__cuda_sm10x_tcgen05_guardrail_trap_col_being_dealloced_not_returned_by_alloc
        .type           $__internal_0_$__cuda_sm10x_tcgen05_guardrail_trap_col_being_dealloced_not_returned_by_alloc,@function
        .size           $__internal_0_$__cuda_sm10x_tcgen05_guardrail_trap_col_being_dealloced_not_returned_by_alloc,($__internal_1_$__cuda_sm10x_tcgen05_guardrail_trap_phase_invalid_during_alloc - $__internal_0_$__cuda_sm10x_tcgen05_guardrail_trap_col_being_dealloced_not_returned_by_alloc)
$__internal_0_$__cuda_sm10x_tcgen05_guardrail_trap_col_being_dealloced_not_returned_by_alloc:
[----:B------:R-:W-:Y:S05]  /*9910*/  BPT.TRAP 0x1 ;  /* 0x000000040000795c */ /* 0x000fea0000300000 */
[----:B------:R-:W-:-:S04]  /*9920*/  IMAD.MOV.U32 R3, RZ, RZ, 0x0 ;  /* 0x00000000ff037424 */ /* 0x000fc800078e00ff */
[----:B------:R-:W-:Y:S05]  /*9930*/  RET.REL.NODEC R2 `(matmul_kernel) ;  /* 0xffffff6402b07950 */ /* 0x000fea0003c3ffff */
        .weak           $__internal_1_$__cuda_sm10x_tcgen05_guardrail_trap_phase_invalid_during_alloc
        .type           $__internal_1_$__cuda_sm10x_tcgen05_guardrail_trap_phase_invalid_during_alloc,@function
        .size           $__internal_1_$__cuda_sm10x_tcgen05_guardrail_trap_phase_invalid_during_alloc,($__internal_2_$__cuda_sm10x_tcgen05_guardrail_trap_unallocated_columns_being_dealloced - $__internal_1_$__cuda_sm10x_tcgen05_guardrail_trap_phase_invalid_during_alloc)
$__internal_1_$__cuda_sm10x_tcgen05_guardrail_trap_phase_invalid_during_alloc:
[----:B------:R-:W-:Y:S05]  /*9940*/  BPT.TRAP 0x1 ;  /* 0x000000040000795c */ /* 0x000fea0000300000 */
[----:B------:R-:W-:-:S04]  /*9950*/  IMAD.MOV.U32 R3, RZ, RZ, 0x0 ;  /* 0x00000000ff037424 */ /* 0x000fc800078e00ff */
[----:B------:R-:W-:Y:S05]  /*9960*/  RET.REL.NODEC R2 `(matmul_kernel) ;  /* 0xffffff6402a47950 */ /* 0x000fea0003c3ffff */
        .weak           $__internal_2_$__cuda_sm10x_tcgen05_guardrail_trap_unallocated_columns_being_dealloced
        .type           $__internal_2_$__cuda_sm10x_tcgen05_guardrail_trap_unallocated_columns_being_dealloced,@function
        .size           $__internal_2_$__cuda_sm10x_tcgen05_guardrail_trap_unallocated_columns_being_dealloced,(.L_x_21 - $__internal_2_$__cuda_sm10x_tcgen05_guardrail_trap_unallocated_columns_being_dealloced)
$__internal_2_$__cuda_sm10x_tcgen05_guardrail_trap_unallocated_columns_being_dealloced:
[----:B------:R-:W-:Y:S05]  /*9970*/  BPT.TRAP 0x1 ;  /* 0x000000040000795c */ /* 0x000fea0000300000 */
[----:B------:R-:W-:-:S04]  /*9980*/  IMAD.MOV.U32 R3, RZ, RZ, 0x0 ;  /* 0x00000000ff037424 */ /* 0x000fc800078e00ff */
[----:B------:R-:W-:Y:S05]  /*9990*/  RET.REL.NODEC R2 `(matmul_kernel) ;  /* 0xffffff6402987950 */ /* 0x000fea0003c3ffff */
.L_x_18:
[----:B------:R-:W-:-:S00]  /*99a0*/  BRA `(.L_x_18) ;  /* 0xfffffffc00fc7947 */ /* 0x000fc0000383ffff */
[----:B------:R-:W-:-:S00]  /*99b0*/  NOP ;  /* 0x0000000000007918 */ /* 0x000fc00000000000 */
        /* <DEDUP_REMOVED lines=12> */
.L_x_21:


//--------------------- .nv.shared.matmul_kernel  --------------------------
	.section	.nv.shared.matmul_kernel,"aw",@nobits
	.sectionflags	@""
	.align	16
	.zero		1024


//--------------------- .nv.shared.reserved.0     --------------------------
	.section	.nv.shared.reserved.0,"aw",@nobits
	.align	8
	.weak		__nv_reservedSMEM_offset_0_alias
	.size		__nv_reservedSMEM_offset_0_alias, 0, 64
	.other		__nv_reservedSMEM_offset_0_alias,@"STO_CUDA_RESERVED_SHARED STV_DEFAULT"
__nv_reservedSMEM_offset_0_alias:
	.zero		0
.nv.shared.reserved.0:
	.zero		64
	.weak		__nv_reservedSMEM_allocation_phase
	.type		__nv_reservedSMEM_allocation_phase,@object
	.size		__nv_reservedSMEM_allocation_phase,(.L_0 - __nv_reservedSMEM_allocation_phase)
__nv_reservedSMEM_allocation_phase:
	.zero		1
.L_0:
	.zero		7
	.weak		__nv_reservedSMEM_devtool_atexit_pc
	.type		__nv_reservedSMEM_devtool_atexit_pc,@object
	.size		__nv_reservedSMEM_devtool_atexit_pc,(__nv_reservedSMEM_allocation_mask - __nv_reservedSMEM_devtool_atexit_pc)
__nv_reservedSMEM_devtool_atexit_pc:
	.zero		8
	.weak		__nv_reservedSMEM_allocation_mask
	.type		__nv_reservedSMEM_allocation_mask,@object
	.size		__nv_reservedSMEM_allocation_mask,(.L_2 - __nv_reservedSMEM_allocation_mask)
__nv_reservedSMEM_allocation_mask:
	.zero		4
.L_2:


//--------------------- .nv.constant0.matmul_kernel --------------------------
	.section	.nv.constant0.matmul_kernel,"a",@progbits
	.sectionflags	@""
	.align	4
.nv.constant0.matmul_kernel:
	.zero		976


//--------------------- SYMBOLS --------------------------

	.type		.nv.reservedSmem.offset0,@object
	.size		.nv.reservedSmem.offset0,0x4
	.type		.nv.reservedSmem.cap,@object
	.size		.nv.reservedSmem.cap,0x4
